//
// Generated by NVIDIA NVVM Compiler
//
// Compiler Build ID: CL-36424714
// Cuda compilation tools, release 13.0, V13.0.88
// Based on NVVM 20.0.0
//

.version 9.0
.target sm_100
.address_size 64

	// .globl	_Z22flash_attention_kernelPKfS0_S0_PfiiiiifS1_S1_i
.extern .shared .align 16 .b8 sharedMemory[];

.visible .entry _Z22flash_attention_kernelPKfS0_S0_PfiiiiifS1_S1_i(
	.param .u64 .ptr .align 1 _Z22flash_attention_kernelPKfS0_S0_PfiiiiifS1_S1_i_param_0,
	.param .u64 .ptr .align 1 _Z22flash_attention_kernelPKfS0_S0_PfiiiiifS1_S1_i_param_1,
	.param .u64 .ptr .align 1 _Z22flash_attention_kernelPKfS0_S0_PfiiiiifS1_S1_i_param_2,
	.param .u64 .ptr .align 1 _Z22flash_attention_kernelPKfS0_S0_PfiiiiifS1_S1_i_param_3,
	.param .u32 _Z22flash_attention_kernelPKfS0_S0_PfiiiiifS1_S1_i_param_4,
	.param .u32 _Z22flash_attention_kernelPKfS0_S0_PfiiiiifS1_S1_i_param_5,
	.param .u32 _Z22flash_attention_kernelPKfS0_S0_PfiiiiifS1_S1_i_param_6,
	.param .u32 _Z22flash_attention_kernelPKfS0_S0_PfiiiiifS1_S1_i_param_7,
	.param .u32 _Z22flash_attention_kernelPKfS0_S0_PfiiiiifS1_S1_i_param_8,
	.param .f32 _Z22flash_attention_kernelPKfS0_S0_PfiiiiifS1_S1_i_param_9,
	.param .u64 .ptr .align 1 _Z22flash_attention_kernelPKfS0_S0_PfiiiiifS1_S1_i_param_10,
	.param .u64 .ptr .align 1 _Z22flash_attention_kernelPKfS0_S0_PfiiiiifS1_S1_i_param_11,
	.param .u32 _Z22flash_attention_kernelPKfS0_S0_PfiiiiifS1_S1_i_param_12
)
{
	.reg .pred 	%p<72>;
	.reg .b32 	%r<319>;
	.reg .b32 	%f<519>;
	.reg .b64 	%rd<62>;

	ld.param.u64 	%rd24, [_Z22flash_attention_kernelPKfS0_S0_PfiiiiifS1_S1_i_param_0];
	ld.param.u64 	%rd25, [_Z22flash_attention_kernelPKfS0_S0_PfiiiiifS1_S1_i_param_1];
	ld.param.u64 	%rd26, [_Z22flash_attention_kernelPKfS0_S0_PfiiiiifS1_S1_i_param_2];
	ld.param.u64 	%rd21, [_Z22flash_attention_kernelPKfS0_S0_PfiiiiifS1_S1_i_param_3];
	ld.param.u32 	%r86, [_Z22flash_attention_kernelPKfS0_S0_PfiiiiifS1_S1_i_param_4];
	ld.param.u32 	%r88, [_Z22flash_attention_kernelPKfS0_S0_PfiiiiifS1_S1_i_param_6];
	ld.param.u32 	%r89, [_Z22flash_attention_kernelPKfS0_S0_PfiiiiifS1_S1_i_param_7];
	ld.param.u64 	%rd22, [_Z22flash_attention_kernelPKfS0_S0_PfiiiiifS1_S1_i_param_10];
	ld.param.s32 	%rd27, [_Z22flash_attention_kernelPKfS0_S0_PfiiiiifS1_S1_i_param_12];
	cvta.to.global.u64 	%rd1, %rd24;
	cvta.to.global.u64 	%rd2, %rd26;
	cvta.to.global.u64 	%rd3, %rd25;
	shl.b32 	%r1, %r89, 2;
	mul.wide.s32 	%rd4, %r1, 4;
	add.s64 	%rd28, %rd4, %rd27;
	add.s64 	%rd5, %rd28, -1;
	or.b64  	%rd29, %rd5, %rd4;
	and.b64  	%rd30, %rd29, -4294967296;
	setp.ne.s64 	%p1, %rd30, 0;
	@%p1 bra 	$L__BB0_2;
	cvt.u32.u64 	%r90, %rd4;
	cvt.u32.u64 	%r91, %rd5;
	div.u32 	%r92, %r91, %r90;
	cvt.u64.u32 	%rd61, %r92;
	bra.uni 	$L__BB0_3;
$L__BB0_2:
	div.u64 	%rd61, %rd5, %rd4;
$L__BB0_3:
	ld.param.u32 	%r294, [_Z22flash_attention_kernelPKfS0_S0_PfiiiiifS1_S1_i_param_5];
	cvt.s64.s32 	%rd31, %r294;
	min.u64 	%rd32, %rd61, %rd31;
	cvt.u32.u64 	%r2, %rd32;
	cvt.s64.s32 	%rd33, %r89;
	min.u64 	%rd34, %rd61, %rd33;
	cvt.u32.u64 	%r3, %rd34;
	add.s32 	%r93, %r294, %r2;
	add.s32 	%r94, %r93, -1;
	div.s32 	%r4, %r94, %r2;
	mov.u32 	%r95, %ctaid.x;
	mul.lo.s32 	%r5, %r95, %r3;
	sub.s32 	%r96, %r86, %r5;
	min.u32 	%r6, %r3, %r96;
	mov.u32 	%r7, %ctaid.y;
	mul.lo.s32 	%r8, %r89, %r7;
	mul.lo.s32 	%r97, %r89, %r3;
	shl.b32 	%r98, %r97, 2;
	mov.u32 	%r99, sharedMemory;
	add.s32 	%r9, %r99, %r98;
	mul.lo.s32 	%r100, %r89, %r2;
	shl.b32 	%r101, %r100, 2;
	add.s32 	%r10, %r9, %r101;
	add.s32 	%r11, %r10, %r101;
	setp.lt.s32 	%p2, %r3, 1;
	@%p2 bra 	$L__BB0_15;
	mov.u32 	%r12, %tid.x;
	and.b32  	%r13, %r3, 7;
	setp.lt.u32 	%p3, %r3, 8;
	mov.b32 	%r298, 0;
	@%p3 bra 	$L__BB0_7;
	and.b32  	%r298, %r3, 2147483640;
	mov.b32 	%r296, 0;
$L__BB0_6:
	.pragma "nounroll";
	mad.lo.s32 	%r104, %r296, %r2, %r12;
	shl.b32 	%r105, %r104, 2;
	add.s32 	%r106, %r11, %r105;
	mov.b32 	%r107, 0;
	st.shared.u32 	[%r106], %r107;
	shl.b32 	%r108, %r2, 2;
	add.s32 	%r109, %r106, %r108;
	st.shared.u32 	[%r109], %r107;
	add.s32 	%r110, %r109, %r108;
	st.shared.u32 	[%r110], %r107;
	add.s32 	%r111, %r110, %r108;
	st.shared.u32 	[%r111], %r107;
	add.s32 	%r112, %r111, %r108;
	st.shared.u32 	[%r112], %r107;
	add.s32 	%r113, %r112, %r108;
	st.shared.u32 	[%r113], %r107;
	add.s32 	%r114, %r113, %r108;
	st.shared.u32 	[%r114], %r107;
	add.s32 	%r115, %r114, %r108;
	st.shared.u32 	[%r115], %r107;
	add.s32 	%r296, %r296, 8;
	setp.ne.s32 	%p4, %r296, %r298;
	@%p4 bra 	$L__BB0_6;
$L__BB0_7:
	setp.eq.s32 	%p5, %r13, 0;
	@%p5 bra 	$L__BB0_15;
	and.b32  	%r18, %r3, 3;
	setp.lt.u32 	%p6, %r13, 4;
	@%p6 bra 	$L__BB0_10;
	mad.lo.s32 	%r116, %r298, %r2, %r12;
	shl.b32 	%r117, %r116, 2;
	add.s32 	%r118, %r11, %r117;
	mov.b32 	%r119, 0;
	st.shared.u32 	[%r118], %r119;
	shl.b32 	%r120, %r2, 2;
	add.s32 	%r121, %r118, %r120;
	st.shared.u32 	[%r121], %r119;
	add.s32 	%r122, %r121, %r120;
	st.shared.u32 	[%r122], %r119;
	add.s32 	%r123, %r122, %r120;
	st.shared.u32 	[%r123], %r119;
	add.s32 	%r298, %r298, 4;
$L__BB0_10:
	setp.eq.s32 	%p7, %r18, 0;
	@%p7 bra 	$L__BB0_15;
	setp.eq.s32 	%p8, %r18, 1;
	@%p8 bra 	$L__BB0_13;
	mad.lo.s32 	%r124, %r298, %r2, %r12;
	shl.b32 	%r125, %r124, 2;
	add.s32 	%r126, %r11, %r125;
	mov.b32 	%r127, 0;
	st.shared.u32 	[%r126], %r127;
	shl.b32 	%r128, %r2, 2;
	add.s32 	%r129, %r126, %r128;
	st.shared.u32 	[%r129], %r127;
	add.s32 	%r298, %r298, 2;
$L__BB0_13:
	and.b32  	%r130, %r3, 1;
	setp.eq.b32 	%p9, %r130, 1;
	not.pred 	%p10, %p9;
	@%p10 bra 	$L__BB0_15;
	mad.lo.s32 	%r131, %r298, %r2, %r12;
	shl.b32 	%r132, %r131, 2;
	add.s32 	%r133, %r11, %r132;
	mov.b32 	%r134, 0;
	st.shared.u32 	[%r133], %r134;
$L__BB0_15:
	mov.u32 	%r23, %tid.x;
	setp.ge.s32 	%p11, %r23, %r89;
	@%p11 bra 	$L__BB0_26;
	mov.u32 	%r24, %ntid.x;
	and.b32  	%r25, %r6, 3;
	and.b32  	%r26, %r6, 2147483644;
	mul.wide.s32 	%rd12, %r88, 4;
	mov.u32 	%r300, %r23;
$L__BB0_17:
	setp.lt.s32 	%p12, %r6, 1;
	@%p12 bra 	$L__BB0_25;
	setp.lt.u32 	%p13, %r6, 4;
	add.s32 	%r28, %r300, %r8;
	mov.b32 	%r302, 0;
	@%p13 bra 	$L__BB0_21;
	mov.b32 	%r301, 0;
$L__BB0_20:
	add.s32 	%r137, %r301, %r5;
	mad.lo.s32 	%r138, %r137, %r88, %r28;
	mul.wide.s32 	%rd35, %r138, 4;
	add.s64 	%rd36, %rd1, %rd35;
	ld.global.f32 	%f75, [%rd36];
	mad.lo.s32 	%r139, %r301, %r89, %r300;
	shl.b32 	%r140, %r139, 2;
	add.s32 	%r142, %r99, %r140;
	st.shared.f32 	[%r142], %f75;
	add.s64 	%rd38, %rd36, %rd12;
	ld.global.f32 	%f76, [%rd38];
	add.s32 	%r143, %r142, %r1;
	st.shared.f32 	[%r143], %f76;
	add.s64 	%rd39, %rd38, %rd12;
	ld.global.f32 	%f77, [%rd39];
	add.s32 	%r144, %r143, %r1;
	st.shared.f32 	[%r144], %f77;
	add.s64 	%rd40, %rd39, %rd12;
	ld.global.f32 	%f78, [%rd40];
	add.s32 	%r145, %r144, %r1;
	st.shared.f32 	[%r145], %f78;
	add.s32 	%r301, %r301, 4;
	setp.ne.s32 	%p14, %r301, %r26;
	mov.u32 	%r302, %r26;
	@%p14 bra 	$L__BB0_20;
$L__BB0_21:
	setp.eq.s32 	%p15, %r25, 0;
	@%p15 bra 	$L__BB0_25;
	setp.eq.s32 	%p16, %r25, 1;
	add.s32 	%r146, %r302, %r5;
	mad.lo.s32 	%r147, %r146, %r88, %r28;
	mul.wide.s32 	%rd41, %r147, 4;
	add.s64 	%rd11, %rd1, %rd41;
	ld.global.f32 	%f79, [%rd11];
	mad.lo.s32 	%r148, %r302, %r89, %r300;
	shl.b32 	%r149, %r148, 2;
	add.s32 	%r37, %r99, %r149;
	st.shared.f32 	[%r37], %f79;
	@%p16 bra 	$L__BB0_25;
	setp.eq.s32 	%p17, %r25, 2;
	add.s64 	%rd13, %rd11, %rd12;
	ld.global.f32 	%f80, [%rd13];
	add.s32 	%r38, %r37, %r1;
	st.shared.f32 	[%r38], %f80;
	@%p17 bra 	$L__BB0_25;
	add.s64 	%rd42, %rd13, %rd12;
	ld.global.f32 	%f81, [%rd42];
	add.s32 	%r151, %r38, %r1;
	st.shared.f32 	[%r151], %f81;
$L__BB0_25:
	add.s32 	%r300, %r300, %r24;
	setp.lt.s32 	%p18, %r300, %r89;
	@%p18 bra 	$L__BB0_17;
$L__BB0_26:
	setp.lt.s32 	%p19, %r4, 1;
	@%p19 bra 	$L__BB0_110;
	mov.u32 	%r29, %ntid.x;
	mul.lo.s32 	%r30, %r89, %r23;
	mad.lo.s32 	%r31, %r86, %r7, %r5;
	and.b32  	%r32, %r89, 7;
	and.b32  	%r33, %r89, 2147483640;
	cvta.to.global.u64 	%rd9, %rd22;
	cvta.to.global.u64 	%rd10, %rd21;
	mov.b32 	%r303, 0;
	mul.wide.s32 	%rd16, %r88, 4;
$L__BB0_28:
	ld.param.u32 	%r295, [_Z22flash_attention_kernelPKfS0_S0_PfiiiiifS1_S1_i_param_5];
	setp.ge.s32 	%p20, %r23, %r89;
	mul.lo.s32 	%r41, %r303, %r2;
	sub.s32 	%r153, %r295, %r41;
	min.s32 	%r42, %r2, %r153;
	@%p20 bra 	$L__BB0_39;
	and.b32  	%r43, %r42, 2147483644;
	mov.u32 	%r304, %r23;
$L__BB0_30:
	setp.lt.s32 	%p21, %r42, 1;
	@%p21 bra 	$L__BB0_38;
	setp.lt.u32 	%p22, %r42, 4;
	add.s32 	%r45, %r304, %r8;
	mov.b32 	%r307, 0;
	@%p22 bra 	$L__BB0_34;
	neg.s32 	%r305, %r43;
	mov.b32 	%r306, 0;
$L__BB0_33:
	add.s32 	%r156, %r306, %r41;
	mad.lo.s32 	%r157, %r156, %r88, %r45;
	mul.wide.s32 	%rd43, %r157, 4;
	add.s64 	%rd44, %rd3, %rd43;
	ld.global.f32 	%f82, [%rd44];
	mad.lo.s32 	%r158, %r306, %r89, %r304;
	shl.b32 	%r159, %r158, 2;
	add.s32 	%r160, %r9, %r159;
	st.shared.f32 	[%r160], %f82;
	add.s64 	%rd45, %rd2, %rd43;
	ld.global.f32 	%f83, [%rd45];
	add.s32 	%r161, %r10, %r159;
	st.shared.f32 	[%r161], %f83;
	mul.wide.s32 	%rd46, %r88, 4;
	add.s64 	%rd47, %rd44, %rd46;
	ld.global.f32 	%f84, [%rd47];
	add.s32 	%r162, %r160, %r1;
	st.shared.f32 	[%r162], %f84;
	add.s64 	%rd48, %rd45, %rd46;
	ld.global.f32 	%f85, [%rd48];
	add.s32 	%r163, %r161, %r1;
	st.shared.f32 	[%r163], %f85;
	add.s64 	%rd49, %rd47, %rd46;
	ld.global.f32 	%f86, [%rd49];
	add.s32 	%r164, %r162, %r1;
	st.shared.f32 	[%r164], %f86;
	add.s64 	%rd50, %rd48, %rd46;
	ld.global.f32 	%f87, [%rd50];
	add.s32 	%r165, %r163, %r1;
	st.shared.f32 	[%r165], %f87;
	add.s64 	%rd51, %rd49, %rd46;
	ld.global.f32 	%f88, [%rd51];
	add.s32 	%r166, %r164, %r1;
	st.shared.f32 	[%r166], %f88;
	add.s64 	%rd52, %rd50, %rd46;
	ld.global.f32 	%f89, [%rd52];
	add.s32 	%r167, %r165, %r1;
	st.shared.f32 	[%r167], %f89;
	add.s32 	%r306, %r306, 4;
	add.s32 	%r305, %r305, 4;
	setp.ne.s32 	%p23, %r305, 0;
	mov.u32 	%r307, %r43;
	@%p23 bra 	$L__BB0_33;
$L__BB0_34:
	and.b32  	%r52, %r42, 3;
	setp.eq.s32 	%p24, %r52, 0;
	@%p24 bra 	$L__BB0_38;
	setp.eq.s32 	%p25, %r52, 1;
	add.s32 	%r168, %r307, %r41;
	mad.lo.s32 	%r169, %r168, %r88, %r45;
	mul.wide.s32 	%rd53, %r169, 4;
	add.s64 	%rd14, %rd3, %rd53;
	ld.global.f32 	%f90, [%rd14];
	mad.lo.s32 	%r170, %r307, %r89, %r304;
	shl.b32 	%r171, %r170, 2;
	add.s32 	%r53, %r9, %r171;
	st.shared.f32 	[%r53], %f90;
	add.s64 	%rd15, %rd2, %rd53;
	ld.global.f32 	%f91, [%rd15];
	add.s32 	%r54, %r10, %r171;
	st.shared.f32 	[%r54], %f91;
	@%p25 bra 	$L__BB0_38;
	setp.eq.s32 	%p26, %r52, 2;
	add.s64 	%rd17, %rd14, %rd16;
	ld.global.f32 	%f92, [%rd17];
	add.s32 	%r55, %r53, %r1;
	st.shared.f32 	[%r55], %f92;
	add.s64 	%rd18, %rd15, %rd16;
	ld.global.f32 	%f93, [%rd18];
	add.s32 	%r56, %r54, %r1;
	st.shared.f32 	[%r56], %f93;
	@%p26 bra 	$L__BB0_38;
	add.s64 	%rd54, %rd17, %rd16;
	ld.global.f32 	%f94, [%rd54];
	add.s32 	%r173, %r55, %r1;
	st.shared.f32 	[%r173], %f94;
	add.s64 	%rd55, %rd18, %rd16;
	ld.global.f32 	%f95, [%rd55];
	add.s32 	%r174, %r56, %r1;
	st.shared.f32 	[%r174], %f95;
$L__BB0_38:
	add.s32 	%r304, %r304, %r29;
	setp.lt.s32 	%p27, %r304, %r89;
	@%p27 bra 	$L__BB0_30;
$L__BB0_39:
	setp.lt.s32 	%p28, %r6, 1;
	bar.sync 	0;
	@%p28 bra 	$L__BB0_109;
	and.b32  	%r58, %r42, 3;
	and.b32  	%r59, %r42, 2147483644;
	and.b32  	%r60, %r42, 1;
	mov.b32 	%r308, 0;
$L__BB0_41:
	setp.lt.s32 	%p29, %r89, 1;
	mov.f32 	%f496, 0f00000000;
	@%p29 bra 	$L__BB0_53;
	add.s32 	%r177, %r89, -1;
	setp.lt.u32 	%p30, %r177, 7;
	mul.lo.s32 	%r62, %r308, %r89;
	mov.f32 	%f496, 0f00000000;
	mov.b32 	%r311, 0;
	@%p30 bra 	$L__BB0_45;
	mov.f32 	%f496, 0f00000000;
	mov.b32 	%r309, 0;
$L__BB0_44:
	.pragma "nounroll";
	add.s32 	%r179, %r309, %r62;
	shl.b32 	%r180, %r179, 2;
	mov.u32 	%r181, sharedMemory;
	add.s32 	%r182, %r181, %r180;
	ld.shared.f32 	%f100, [%r182];
	add.s32 	%r183, %r309, %r30;
	shl.b32 	%r184, %r183, 2;
	add.s32 	%r185, %r9, %r184;
	ld.shared.f32 	%f101, [%r185];
	fma.rn.f32 	%f102, %f100, %f101, %f496;
	ld.shared.f32 	%f103, [%r182+4];
	ld.shared.f32 	%f104, [%r185+4];
	fma.rn.f32 	%f105, %f103, %f104, %f102;
	ld.shared.f32 	%f106, [%r182+8];
	ld.shared.f32 	%f107, [%r185+8];
	fma.rn.f32 	%f108, %f106, %f107, %f105;
	ld.shared.f32 	%f109, [%r182+12];
	ld.shared.f32 	%f110, [%r185+12];
	fma.rn.f32 	%f111, %f109, %f110, %f108;
	ld.shared.f32 	%f112, [%r182+16];
	ld.shared.f32 	%f113, [%r185+16];
	fma.rn.f32 	%f114, %f112, %f113, %f111;
	ld.shared.f32 	%f115, [%r182+20];
	ld.shared.f32 	%f116, [%r185+20];
	fma.rn.f32 	%f117, %f115, %f116, %f114;
	ld.shared.f32 	%f118, [%r182+24];
	ld.shared.f32 	%f119, [%r185+24];
	fma.rn.f32 	%f120, %f118, %f119, %f117;
	ld.shared.f32 	%f121, [%r182+28];
	ld.shared.f32 	%f122, [%r185+28];
	fma.rn.f32 	%f496, %f121, %f122, %f120;
	add.s32 	%r309, %r309, 8;
	setp.ne.s32 	%p31, %r309, %r33;
	mov.u32 	%r311, %r33;
	@%p31 bra 	$L__BB0_44;
$L__BB0_45:
	setp.eq.s32 	%p32, %r32, 0;
	@%p32 bra 	$L__BB0_53;
	add.s32 	%r186, %r32, -1;
	setp.lt.u32 	%p33, %r186, 3;
	@%p33 bra 	$L__BB0_48;
	add.s32 	%r187, %r311, %r62;
	shl.b32 	%r188, %r187, 2;
	mov.u32 	%r189, sharedMemory;
	add.s32 	%r190, %r189, %r188;
	ld.shared.f32 	%f124, [%r190];
	add.s32 	%r191, %r311, %r30;
	shl.b32 	%r192, %r191, 2;
	add.s32 	%r193, %r9, %r192;
	ld.shared.f32 	%f125, [%r193];
	fma.rn.f32 	%f126, %f124, %f125, %f496;
	ld.shared.f32 	%f127, [%r190+4];
	ld.shared.f32 	%f128, [%r193+4];
	fma.rn.f32 	%f129, %f127, %f128, %f126;
	ld.shared.f32 	%f130, [%r190+8];
	ld.shared.f32 	%f131, [%r193+8];
	fma.rn.f32 	%f132, %f130, %f131, %f129;
	ld.shared.f32 	%f133, [%r190+12];
	ld.shared.f32 	%f134, [%r193+12];
	fma.rn.f32 	%f496, %f133, %f134, %f132;
	add.s32 	%r311, %r311, 4;
$L__BB0_48:
	and.b32  	%r194, %r89, 3;
	setp.eq.s32 	%p34, %r194, 0;
	@%p34 bra 	$L__BB0_53;
	setp.eq.s32 	%p35, %r194, 1;
	@%p35 bra 	$L__BB0_51;
	add.s32 	%r195, %r311, %r62;
	shl.b32 	%r196, %r195, 2;
	mov.u32 	%r197, sharedMemory;
	add.s32 	%r198, %r197, %r196;
	ld.shared.f32 	%f136, [%r198];
	add.s32 	%r199, %r311, %r30;
	shl.b32 	%r200, %r199, 2;
	add.s32 	%r201, %r9, %r200;
	ld.shared.f32 	%f137, [%r201];
	fma.rn.f32 	%f138, %f136, %f137, %f496;
	ld.shared.f32 	%f139, [%r198+4];
	ld.shared.f32 	%f140, [%r201+4];
	fma.rn.f32 	%f496, %f139, %f140, %f138;
	add.s32 	%r311, %r311, 2;
$L__BB0_51:
	and.b32  	%r202, %r89, 1;
	setp.eq.b32 	%p36, %r202, 1;
	not.pred 	%p37, %p36;
	@%p37 bra 	$L__BB0_53;
	add.s32 	%r203, %r311, %r62;
	shl.b32 	%r204, %r203, 2;
	mov.u32 	%r205, sharedMemory;
	add.s32 	%r206, %r205, %r204;
	ld.shared.f32 	%f141, [%r206];
	add.s32 	%r207, %r311, %r30;
	shl.b32 	%r208, %r207, 2;
	add.s32 	%r209, %r9, %r208;
	ld.shared.f32 	%f142, [%r209];
	fma.rn.f32 	%f496, %f141, %f142, %f496;
$L__BB0_53:
	ld.param.u64 	%rd60, [_Z22flash_attention_kernelPKfS0_S0_PfiiiiifS1_S1_i_param_11];
	ld.param.f32 	%f488, [_Z22flash_attention_kernelPKfS0_S0_PfiiiiifS1_S1_i_param_9];
	setp.ne.s32 	%p38, %r23, 0;
	div.rn.f32 	%f143, %f496, %f488;
	mul.lo.s32 	%r70, %r308, %r2;
	add.s32 	%r210, %r70, %r23;
	shl.b32 	%r211, %r210, 2;
	add.s32 	%r212, %r11, %r211;
	st.shared.f32 	[%r212], %f143;
	add.s32 	%r213, %r31, %r308;
	cvta.to.global.u64 	%rd56, %rd60;
	mul.wide.s32 	%rd57, %r213, 4;
	add.s64 	%rd19, %rd56, %rd57;
	ld.global.f32 	%f13, [%rd19];
	add.s64 	%rd20, %rd9, %rd57;
	ld.global.f32 	%f14, [%rd20];
	bar.sync 	0;
	@%p38 bra 	$L__BB0_96;
	setp.lt.s32 	%p39, %r42, 1;
	mov.f32 	%f511, 0f00000000;
	mov.f32 	%f510, 0fFF800000;
	@%p39 bra 	$L__BB0_90;
	setp.lt.u32 	%p40, %r42, 4;
	mov.f32 	%f510, 0fFF800000;
	mov.f32 	%f502, 0f00000000;
	mov.b32 	%r314, 0;
	@%p40 bra 	$L__BB0_74;
	mov.f32 	%f510, 0fFF800000;
	mov.f32 	%f502, 0f00000000;
	mov.b32 	%r313, 0;
$L__BB0_57:
	add.s32 	%r216, %r313, %r70;
	shl.b32 	%r217, %r216, 2;
	add.s32 	%r72, %r11, %r217;
	ld.shared.f32 	%f17, [%r72];
	setp.eq.f32 	%p41, %f502, 0f00000000;
	mov.f32 	%f499, 0f3F800000;
	@%p41 bra 	$L__BB0_61;
	setp.leu.f32 	%p42, %f510, %f17;
	@%p42 bra 	$L__BB0_60;
	sub.f32 	%f165, %f17, %f510;
	fma.rn.f32 	%f166, %f165, 0f3BBB989D, 0f3F000000;
	cvt.sat.f32.f32 	%f167, %f166;
	mov.f32 	%f168, 0f4B400001;
	mov.f32 	%f169, 0f437C0000;
	fma.rm.f32 	%f170, %f167, %f169, %f168;
	add.f32 	%f171, %f170, 0fCB40007F;
	neg.f32 	%f172, %f171;
	fma.rn.f32 	%f173, %f165, 0f3FB8AA3B, %f172;
	fma.rn.f32 	%f174, %f165, 0f32A57060, %f173;
	mov.b32 	%r220, %f170;
	shl.b32 	%r221, %r220, 23;
	mov.b32 	%f175, %r221;
	ex2.approx.ftz.f32 	%f176, %f174;
	fma.rn.f32 	%f499, %f176, %f175, %f502;
	bra.uni 	$L__BB0_61;
$L__BB0_60:
	sub.f32 	%f152, %f510, %f17;
	fma.rn.f32 	%f153, %f152, 0f3BBB989D, 0f3F000000;
	cvt.sat.f32.f32 	%f154, %f153;
	mov.f32 	%f155, 0f4B400001;
	mov.f32 	%f156, 0f437C0000;
	fma.rm.f32 	%f157, %f154, %f156, %f155;
	add.f32 	%f158, %f157, 0fCB40007F;
	neg.f32 	%f159, %f158;
	fma.rn.f32 	%f160, %f152, 0f3FB8AA3B, %f159;
	fma.rn.f32 	%f161, %f152, 0f32A57060, %f160;
	mov.b32 	%r218, %f157;
	shl.b32 	%r219, %r218, 23;
	mov.b32 	%f162, %r219;
	ex2.approx.ftz.f32 	%f163, %f161;
	mul.f32 	%f164, %f163, %f162;
	fma.rn.f32 	%f499, %f502, %f164, 0f3F800000;
$L__BB0_61:
	max.f32 	%f21, %f510, %f17;
	ld.shared.f32 	%f22, [%r72+4];
	setp.eq.f32 	%p43, %f499, 0f00000000;
	mov.f32 	%f500, 0f3F800000;
	@%p43 bra 	$L__BB0_65;
	setp.gt.f32 	%p44, %f21, %f22;
	@%p44 bra 	$L__BB0_64;
	sub.f32 	%f178, %f21, %f22;
	fma.rn.f32 	%f179, %f178, 0f3BBB989D, 0f3F000000;
	cvt.sat.f32.f32 	%f180, %f179;
	mov.f32 	%f181, 0f4B400001;
	mov.f32 	%f182, 0f437C0000;
	fma.rm.f32 	%f183, %f180, %f182, %f181;
	add.f32 	%f184, %f183, 0fCB40007F;
	neg.f32 	%f185, %f184;
	fma.rn.f32 	%f186, %f178, 0f3FB8AA3B, %f185;
	fma.rn.f32 	%f187, %f178, 0f32A57060, %f186;
	mov.b32 	%r222, %f183;
	shl.b32 	%r223, %r222, 23;
	mov.b32 	%f188, %r223;
	ex2.approx.ftz.f32 	%f189, %f187;
	mul.f32 	%f190, %f189, %f188;
	fma.rn.f32 	%f500, %f499, %f190, 0f3F800000;
	bra.uni 	$L__BB0_65;
$L__BB0_64:
	sub.f32 	%f191, %f22, %f21;
	fma.rn.f32 	%f192, %f191, 0f3BBB989D, 0f3F000000;
	cvt.sat.f32.f32 	%f193, %f192;
	mov.f32 	%f194, 0f4B400001;
	mov.f32 	%f195, 0f437C0000;
	fma.rm.f32 	%f196, %f193, %f195, %f194;
	add.f32 	%f197, %f196, 0fCB40007F;
	neg.f32 	%f198, %f197;
	fma.rn.f32 	%f199, %f191, 0f3FB8AA3B, %f198;
	fma.rn.f32 	%f200, %f191, 0f32A57060, %f199;
	mov.b32 	%r224, %f196;
	shl.b32 	%r225, %r224, 23;
	mov.b32 	%f201, %r225;
	ex2.approx.ftz.f32 	%f202, %f200;
	fma.rn.f32 	%f500, %f202, %f201, %f499;
$L__BB0_65:
	max.f32 	%f26, %f21, %f22;
	ld.shared.f32 	%f27, [%r72+8];
	setp.eq.f32 	%p45, %f500, 0f00000000;
	mov.f32 	%f501, 0f3F800000;
	@%p45 bra 	$L__BB0_69;
	setp.gt.f32 	%p46, %f26, %f27;
	@%p46 bra 	$L__BB0_68;
	sub.f32 	%f204, %f26, %f27;
	fma.rn.f32 	%f205, %f204, 0f3BBB989D, 0f3F000000;
	cvt.sat.f32.f32 	%f206, %f205;
	mov.f32 	%f207, 0f4B400001;
	mov.f32 	%f208, 0f437C0000;
	fma.rm.f32 	%f209, %f206, %f208, %f207;
	add.f32 	%f210, %f209, 0fCB40007F;
	neg.f32 	%f211, %f210;
	fma.rn.f32 	%f212, %f204, 0f3FB8AA3B, %f211;
	fma.rn.f32 	%f213, %f204, 0f32A57060, %f212;
	mov.b32 	%r226, %f209;
	shl.b32 	%r227, %r226, 23;
	mov.b32 	%f214, %r227;
	ex2.approx.ftz.f32 	%f215, %f213;
	mul.f32 	%f216, %f215, %f214;
	fma.rn.f32 	%f501, %f500, %f216, 0f3F800000;
	bra.uni 	$L__BB0_69;
$L__BB0_68:
	sub.f32 	%f217, %f27, %f26;
	fma.rn.f32 	%f218, %f217, 0f3BBB989D, 0f3F000000;
	cvt.sat.f32.f32 	%f219, %f218;
	mov.f32 	%f220, 0f4B400001;
	mov.f32 	%f221, 0f437C0000;
	fma.rm.f32 	%f222, %f219, %f221, %f220;
	add.f32 	%f223, %f222, 0fCB40007F;
	neg.f32 	%f224, %f223;
	fma.rn.f32 	%f225, %f217, 0f3FB8AA3B, %f224;
	fma.rn.f32 	%f226, %f217, 0f32A57060, %f225;
	mov.b32 	%r228, %f222;
	shl.b32 	%r229, %r228, 23;
	mov.b32 	%f227, %r229;
	ex2.approx.ftz.f32 	%f228, %f226;
	fma.rn.f32 	%f501, %f228, %f227, %f500;
$L__BB0_69:
	max.f32 	%f31, %f26, %f27;
	ld.shared.f32 	%f32, [%r72+12];
	setp.eq.f32 	%p47, %f501, 0f00000000;
	mov.f32 	%f502, 0f3F800000;
	@%p47 bra 	$L__BB0_73;
	setp.gt.f32 	%p48, %f31, %f32;
	@%p48 bra 	$L__BB0_72;
	sub.f32 	%f230, %f31, %f32;
	fma.rn.f32 	%f231, %f230, 0f3BBB989D, 0f3F000000;
	cvt.sat.f32.f32 	%f232, %f231;
	mov.f32 	%f233, 0f4B400001;
	mov.f32 	%f234, 0f437C0000;
	fma.rm.f32 	%f235, %f232, %f234, %f233;
	add.f32 	%f236, %f235, 0fCB40007F;
	neg.f32 	%f237, %f236;
	fma.rn.f32 	%f238, %f230, 0f3FB8AA3B, %f237;
	fma.rn.f32 	%f239, %f230, 0f32A57060, %f238;
	mov.b32 	%r230, %f235;
	shl.b32 	%r231, %r230, 23;
	mov.b32 	%f240, %r231;
	ex2.approx.ftz.f32 	%f241, %f239;
	mul.f32 	%f242, %f241, %f240;
	fma.rn.f32 	%f502, %f501, %f242, 0f3F800000;
	bra.uni 	$L__BB0_73;
$L__BB0_72:
	sub.f32 	%f243, %f32, %f31;
	fma.rn.f32 	%f244, %f243, 0f3BBB989D, 0f3F000000;
	cvt.sat.f32.f32 	%f245, %f244;
	mov.f32 	%f246, 0f4B400001;
	mov.f32 	%f247, 0f437C0000;
	fma.rm.f32 	%f248, %f245, %f247, %f246;
	add.f32 	%f249, %f248, 0fCB40007F;
	neg.f32 	%f250, %f249;
	fma.rn.f32 	%f251, %f243, 0f3FB8AA3B, %f250;
	fma.rn.f32 	%f252, %f243, 0f32A57060, %f251;
	mov.b32 	%r232, %f248;
	shl.b32 	%r233, %r232, 23;
	mov.b32 	%f253, %r233;
	ex2.approx.ftz.f32 	%f254, %f252;
	fma.rn.f32 	%f502, %f254, %f253, %f501;
$L__BB0_73:
	max.f32 	%f510, %f31, %f32;
	add.s32 	%r313, %r313, 4;
	setp.ne.s32 	%p49, %r313, %r59;
	mov.u32 	%r314, %r59;
	@%p49 bra 	$L__BB0_57;
$L__BB0_74:
	setp.eq.s32 	%p50, %r58, 0;
	mov.f32 	%f511, %f502;
	@%p50 bra 	$L__BB0_90;
	add.s32 	%r234, %r314, %r70;
	shl.b32 	%r235, %r234, 2;
	add.s32 	%r75, %r11, %r235;
	ld.shared.f32 	%f41, [%r75];
	setp.eq.f32 	%p51, %f502, 0f00000000;
	mov.f32 	%f511, 0f3F800000;
	@%p51 bra 	$L__BB0_79;
	setp.gt.f32 	%p52, %f510, %f41;
	@%p52 bra 	$L__BB0_78;
	sub.f32 	%f256, %f510, %f41;
	fma.rn.f32 	%f257, %f256, 0f3BBB989D, 0f3F000000;
	cvt.sat.f32.f32 	%f258, %f257;
	mov.f32 	%f259, 0f4B400001;
	mov.f32 	%f260, 0f437C0000;
	fma.rm.f32 	%f261, %f258, %f260, %f259;
	add.f32 	%f262, %f261, 0fCB40007F;
	neg.f32 	%f263, %f262;
	fma.rn.f32 	%f264, %f256, 0f3FB8AA3B, %f263;
	fma.rn.f32 	%f265, %f256, 0f32A57060, %f264;
	mov.b32 	%r236, %f261;
	shl.b32 	%r237, %r236, 23;
	mov.b32 	%f266, %r237;
	ex2.approx.ftz.f32 	%f267, %f265;
	mul.f32 	%f268, %f267, %f266;
	fma.rn.f32 	%f511, %f502, %f268, 0f3F800000;
	bra.uni 	$L__BB0_79;
$L__BB0_78:
	sub.f32 	%f269, %f41, %f510;
	fma.rn.f32 	%f270, %f269, 0f3BBB989D, 0f3F000000;
	cvt.sat.f32.f32 	%f271, %f270;
	mov.f32 	%f272, 0f4B400001;
	mov.f32 	%f273, 0f437C0000;
	fma.rm.f32 	%f274, %f271, %f273, %f272;
	add.f32 	%f275, %f274, 0fCB40007F;
	neg.f32 	%f276, %f275;
	fma.rn.f32 	%f277, %f269, 0f3FB8AA3B, %f276;
	fma.rn.f32 	%f278, %f269, 0f32A57060, %f277;
	mov.b32 	%r238, %f274;
	shl.b32 	%r239, %r238, 23;
	mov.b32 	%f279, %r239;
	ex2.approx.ftz.f32 	%f280, %f278;
	fma.rn.f32 	%f511, %f280, %f279, %f502;
$L__BB0_79:
	setp.eq.s32 	%p53, %r58, 1;
	max.f32 	%f510, %f510, %f41;
	@%p53 bra 	$L__BB0_90;
	ld.shared.f32 	%f46, [%r75+4];
	setp.eq.f32 	%p54, %f511, 0f00000000;
	mov.f32 	%f508, 0f3F800000;
	@%p54 bra 	$L__BB0_84;
	setp.gt.f32 	%p55, %f510, %f46;
	@%p55 bra 	$L__BB0_83;
	sub.f32 	%f282, %f510, %f46;
	fma.rn.f32 	%f283, %f282, 0f3BBB989D, 0f3F000000;
	cvt.sat.f32.f32 	%f284, %f283;
	mov.f32 	%f285, 0f4B400001;
	mov.f32 	%f286, 0f437C0000;
	fma.rm.f32 	%f287, %f284, %f286, %f285;
	add.f32 	%f288, %f287, 0fCB40007F;
	neg.f32 	%f289, %f288;
	fma.rn.f32 	%f290, %f282, 0f3FB8AA3B, %f289;
	fma.rn.f32 	%f291, %f282, 0f32A57060, %f290;
	mov.b32 	%r240, %f287;
	shl.b32 	%r241, %r240, 23;
	mov.b32 	%f292, %r241;
	ex2.approx.ftz.f32 	%f293, %f291;
	mul.f32 	%f294, %f293, %f292;
	fma.rn.f32 	%f508, %f511, %f294, 0f3F800000;
	bra.uni 	$L__BB0_84;
$L__BB0_83:
	sub.f32 	%f295, %f46, %f510;
	fma.rn.f32 	%f296, %f295, 0f3BBB989D, 0f3F000000;
	cvt.sat.f32.f32 	%f297, %f296;
	mov.f32 	%f298, 0f4B400001;
	mov.f32 	%f299, 0f437C0000;
	fma.rm.f32 	%f300, %f297, %f299, %f298;
	add.f32 	%f301, %f300, 0fCB40007F;
	neg.f32 	%f302, %f301;
	fma.rn.f32 	%f303, %f295, 0f3FB8AA3B, %f302;
	fma.rn.f32 	%f304, %f295, 0f32A57060, %f303;
	mov.b32 	%r242, %f300;
	shl.b32 	%r243, %r242, 23;
	mov.b32 	%f305, %r243;
	ex2.approx.ftz.f32 	%f306, %f304;
	fma.rn.f32 	%f508, %f306, %f305, %f511;
$L__BB0_84:
	setp.eq.s32 	%p56, %r58, 2;
	max.f32 	%f510, %f510, %f46;
	mov.f32 	%f511, %f508;
	@%p56 bra 	$L__BB0_90;
	ld.shared.f32 	%f51, [%r75+8];
	setp.eq.f32 	%p57, %f508, 0f00000000;
	mov.f32 	%f511, 0f3F800000;
	@%p57 bra 	$L__BB0_89;
	setp.gt.f32 	%p58, %f510, %f51;
	@%p58 bra 	$L__BB0_88;
	sub.f32 	%f308, %f510, %f51;
	fma.rn.f32 	%f309, %f308, 0f3BBB989D, 0f3F000000;
	cvt.sat.f32.f32 	%f310, %f309;
	mov.f32 	%f311, 0f4B400001;
	mov.f32 	%f312, 0f437C0000;
	fma.rm.f32 	%f313, %f310, %f312, %f311;
	add.f32 	%f314, %f313, 0fCB40007F;
	neg.f32 	%f315, %f314;
	fma.rn.f32 	%f316, %f308, 0f3FB8AA3B, %f315;
	fma.rn.f32 	%f317, %f308, 0f32A57060, %f316;
	mov.b32 	%r244, %f313;
	shl.b32 	%r245, %r244, 23;
	mov.b32 	%f318, %r245;
	ex2.approx.ftz.f32 	%f319, %f317;
	mul.f32 	%f320, %f319, %f318;
	fma.rn.f32 	%f511, %f508, %f320, 0f3F800000;
	bra.uni 	$L__BB0_89;
$L__BB0_88:
	sub.f32 	%f321, %f51, %f510;
	fma.rn.f32 	%f322, %f321, 0f3BBB989D, 0f3F000000;
	cvt.sat.f32.f32 	%f323, %f322;
	mov.f32 	%f324, 0f4B400001;
	mov.f32 	%f325, 0f437C0000;
	fma.rm.f32 	%f326, %f323, %f325, %f324;
	add.f32 	%f327, %f326, 0fCB40007F;
	neg.f32 	%f328, %f327;
	fma.rn.f32 	%f329, %f321, 0f3FB8AA3B, %f328;
	fma.rn.f32 	%f330, %f321, 0f32A57060, %f329;
	mov.b32 	%r246, %f326;
	shl.b32 	%r247, %r246, 23;
	mov.b32 	%f331, %r247;
	ex2.approx.ftz.f32 	%f332, %f330;
	fma.rn.f32 	%f511, %f332, %f331, %f508;
$L__BB0_89:
	max.f32 	%f510, %f510, %f51;
$L__BB0_90:
	setp.eq.f32 	%p59, %f14, 0f00000000;
	mov.f32 	%f512, %f511;
	@%p59 bra 	$L__BB0_95;
	setp.eq.f32 	%p60, %f511, 0f00000000;
	mov.f32 	%f512, %f14;
	@%p60 bra 	$L__BB0_95;
	setp.leu.f32 	%p61, %f13, %f510;
	@%p61 bra 	$L__BB0_94;
	sub.f32 	%f346, %f510, %f13;
	fma.rn.f32 	%f347, %f346, 0f3BBB989D, 0f3F000000;
	cvt.sat.f32.f32 	%f348, %f347;
	mov.f32 	%f349, 0f4B400001;
	mov.f32 	%f350, 0f437C0000;
	fma.rm.f32 	%f351, %f348, %f350, %f349;
	add.f32 	%f352, %f351, 0fCB40007F;
	neg.f32 	%f353, %f352;
	fma.rn.f32 	%f354, %f346, 0f3FB8AA3B, %f353;
	fma.rn.f32 	%f355, %f346, 0f32A57060, %f354;
	mov.b32 	%r250, %f351;
	shl.b32 	%r251, %r250, 23;
	mov.b32 	%f356, %r251;
	ex2.approx.ftz.f32 	%f357, %f355;
	mul.f32 	%f358, %f357, %f356;
	fma.rn.f32 	%f512, %f511, %f358, %f14;
	bra.uni 	$L__BB0_95;
$L__BB0_94:
	sub.f32 	%f333, %f13, %f510;
	fma.rn.f32 	%f334, %f333, 0f3BBB989D, 0f3F000000;
	cvt.sat.f32.f32 	%f335, %f334;
	mov.f32 	%f336, 0f4B400001;
	mov.f32 	%f337, 0f437C0000;
	fma.rm.f32 	%f338, %f335, %f337, %f336;
	add.f32 	%f339, %f338, 0fCB40007F;
	neg.f32 	%f340, %f339;
	fma.rn.f32 	%f341, %f333, 0f3FB8AA3B, %f340;
	fma.rn.f32 	%f342, %f333, 0f32A57060, %f341;
	mov.b32 	%r248, %f338;
	shl.b32 	%r249, %r248, 23;
	mov.b32 	%f343, %r249;
	ex2.approx.ftz.f32 	%f344, %f342;
	mul.f32 	%f345, %f344, %f343;
	fma.rn.f32 	%f512, %f14, %f345, %f511;
$L__BB0_95:
	st.global.f32 	[%rd20], %f512;
	max.f32 	%f359, %f13, %f510;
	st.global.f32 	[%rd19], %f359;
$L__BB0_96:
	setp.ge.s32 	%p62, %r23, %r89;
	bar.sync 	0;
	ld.global.f32 	%f61, [%rd19];
	ld.global.f32 	%f62, [%rd20];
	@%p62 bra 	$L__BB0_108;
	add.s32 	%r252, %r308, %r5;
	mad.lo.s32 	%r76, %r252, %r88, %r8;
	sub.f32 	%f360, %f13, %f61;
	fma.rn.f32 	%f361, %f360, 0f3BBB989D, 0f3F000000;
	cvt.sat.f32.f32 	%f362, %f361;
	mov.f32 	%f363, 0f4B400001;
	mov.f32 	%f364, 0f437C0000;
	fma.rm.f32 	%f365, %f362, %f364, %f363;
	add.f32 	%f366, %f365, 0fCB40007F;
	neg.f32 	%f367, %f366;
	fma.rn.f32 	%f368, %f360, 0f3FB8AA3B, %f367;
	fma.rn.f32 	%f369, %f360, 0f32A57060, %f368;
	mov.b32 	%r253, %f365;
	shl.b32 	%r254, %r253, 23;
	mov.b32 	%f370, %r254;
	ex2.approx.ftz.f32 	%f371, %f369;
	mul.f32 	%f63, %f371, %f370;
	div.rn.f32 	%f64, %f14, %f62;
	mov.u32 	%r315, %r23;
$L__BB0_98:
	setp.lt.s32 	%p63, %r42, 1;
	mov.f32 	%f518, 0f00000000;
	@%p63 bra 	$L__BB0_107;
	setp.lt.u32 	%p64, %r42, 4;
	mov.f32 	%f518, 0f00000000;
	mov.b32 	%r318, 0;
	@%p64 bra 	$L__BB0_102;
	mov.f32 	%f518, 0f00000000;
	mov.b32 	%r316, 0;
$L__BB0_101:
	.pragma "nounroll";
	add.s32 	%r257, %r316, %r70;
	shl.b32 	%r258, %r257, 2;
	add.s32 	%r259, %r11, %r258;
	ld.shared.f32 	%f376, [%r259];
	sub.f32 	%f377, %f376, %f61;
	fma.rn.f32 	%f378, %f377, 0f3BBB989D, 0f3F000000;
	cvt.sat.f32.f32 	%f379, %f378;
	mov.f32 	%f380, 0f4B400001;
	mov.f32 	%f381, 0f437C0000;
	fma.rm.f32 	%f382, %f379, %f381, %f380;
	add.f32 	%f383, %f382, 0fCB40007F;
	neg.f32 	%f384, %f383;
	fma.rn.f32 	%f385, %f377, 0f3FB8AA3B, %f384;
	fma.rn.f32 	%f386, %f377, 0f32A57060, %f385;
	mov.b32 	%r260, %f382;
	shl.b32 	%r261, %r260, 23;
	mov.b32 	%f387, %r261;
	ex2.approx.ftz.f32 	%f388, %f386;
	mul.f32 	%f389, %f388, %f387;
	div.rn.f32 	%f390, %f389, %f62;
	mad.lo.s32 	%r262, %r316, %r89, %r315;
	shl.b32 	%r263, %r262, 2;
	add.s32 	%r264, %r10, %r263;
	ld.shared.f32 	%f391, [%r264];
	fma.rn.f32 	%f392, %f391, %f390, %f518;
	ld.shared.f32 	%f393, [%r259+4];
	sub.f32 	%f394, %f393, %f61;
	fma.rn.f32 	%f395, %f394, 0f3BBB989D, 0f3F000000;
	cvt.sat.f32.f32 	%f396, %f395;
	fma.rm.f32 	%f397, %f396, %f381, %f380;
	add.f32 	%f398, %f397, 0fCB40007F;
	neg.f32 	%f399, %f398;
	fma.rn.f32 	%f400, %f394, 0f3FB8AA3B, %f399;
	fma.rn.f32 	%f401, %f394, 0f32A57060, %f400;
	mov.b32 	%r265, %f397;
	shl.b32 	%r266, %r265, 23;
	mov.b32 	%f402, %r266;
	ex2.approx.ftz.f32 	%f403, %f401;
	mul.f32 	%f404, %f403, %f402;
	div.rn.f32 	%f405, %f404, %f62;
	add.s32 	%r267, %r264, %r1;
	ld.shared.f32 	%f406, [%r267];
	fma.rn.f32 	%f407, %f406, %f405, %f392;
	ld.shared.f32 	%f408, [%r259+8];
	sub.f32 	%f409, %f408, %f61;
	fma.rn.f32 	%f410, %f409, 0f3BBB989D, 0f3F000000;
	cvt.sat.f32.f32 	%f411, %f410;
	fma.rm.f32 	%f412, %f411, %f381, %f380;
	add.f32 	%f413, %f412, 0fCB40007F;
	neg.f32 	%f414, %f413;
	fma.rn.f32 	%f415, %f409, 0f3FB8AA3B, %f414;
	fma.rn.f32 	%f416, %f409, 0f32A57060, %f415;
	mov.b32 	%r268, %f412;
	shl.b32 	%r269, %r268, 23;
	mov.b32 	%f417, %r269;
	ex2.approx.ftz.f32 	%f418, %f416;
	mul.f32 	%f419, %f418, %f417;
	div.rn.f32 	%f420, %f419, %f62;
	add.s32 	%r270, %r267, %r1;
	ld.shared.f32 	%f421, [%r270];
	fma.rn.f32 	%f422, %f421, %f420, %f407;
	ld.shared.f32 	%f423, [%r259+12];
	sub.f32 	%f424, %f423, %f61;
	fma.rn.f32 	%f425, %f424, 0f3BBB989D, 0f3F000000;
	cvt.sat.f32.f32 	%f426, %f425;
	fma.rm.f32 	%f427, %f426, %f381, %f380;
	add.f32 	%f428, %f427, 0fCB40007F;
	neg.f32 	%f429, %f428;
	fma.rn.f32 	%f430, %f424, 0f3FB8AA3B, %f429;
	fma.rn.f32 	%f431, %f424, 0f32A57060, %f430;
	mov.b32 	%r271, %f427;
	shl.b32 	%r272, %r271, 23;
	mov.b32 	%f432, %r272;
	ex2.approx.ftz.f32 	%f433, %f431;
	mul.f32 	%f434, %f433, %f432;
	div.rn.f32 	%f435, %f434, %f62;
	add.s32 	%r273, %r270, %r1;
	ld.shared.f32 	%f436, [%r273];
	fma.rn.f32 	%f518, %f436, %f435, %f422;
	add.s32 	%r316, %r316, 4;
	setp.ne.s32 	%p65, %r316, %r59;
	mov.u32 	%r318, %r59;
	@%p65 bra 	$L__BB0_101;
$L__BB0_102:
	setp.eq.s32 	%p66, %r58, 0;
	@%p66 bra 	$L__BB0_107;
	setp.eq.s32 	%p67, %r58, 1;
	@%p67 bra 	$L__BB0_105;
	add.s32 	%r274, %r318, %r70;
	shl.b32 	%r275, %r274, 2;
	add.s32 	%r276, %r11, %r275;
	ld.shared.f32 	%f438, [%r276];
	sub.f32 	%f439, %f438, %f61;
	fma.rn.f32 	%f440, %f439, 0f3BBB989D, 0f3F000000;
	cvt.sat.f32.f32 	%f441, %f440;
	mov.f32 	%f442, 0f4B400001;
	mov.f32 	%f443, 0f437C0000;
	fma.rm.f32 	%f444, %f441, %f443, %f442;
	add.f32 	%f445, %f444, 0fCB40007F;
	neg.f32 	%f446, %f445;
	fma.rn.f32 	%f447, %f439, 0f3FB8AA3B, %f446;
	fma.rn.f32 	%f448, %f439, 0f32A57060, %f447;
	mov.b32 	%r277, %f444;
	shl.b32 	%r278, %r277, 23;
	mov.b32 	%f449, %r278;
	ex2.approx.ftz.f32 	%f450, %f448;
	mul.f32 	%f451, %f450, %f449;
	div.rn.f32 	%f452, %f451, %f62;
	mad.lo.s32 	%r279, %r318, %r89, %r315;
	shl.b32 	%r280, %r279, 2;
	add.s32 	%r281, %r10, %r280;
	ld.shared.f32 	%f453, [%r281];
	fma.rn.f32 	%f454, %f453, %f452, %f518;
	ld.shared.f32 	%f455, [%r276+4];
	sub.f32 	%f456, %f455, %f61;
	fma.rn.f32 	%f457, %f456, 0f3BBB989D, 0f3F000000;
	cvt.sat.f32.f32 	%f458, %f457;
	fma.rm.f32 	%f459, %f458, %f443, %f442;
	add.f32 	%f460, %f459, 0fCB40007F;
	neg.f32 	%f461, %f460;
	fma.rn.f32 	%f462, %f456, 0f3FB8AA3B, %f461;
	fma.rn.f32 	%f463, %f456, 0f32A57060, %f462;
	mov.b32 	%r282, %f459;
	shl.b32 	%r283, %r282, 23;
	mov.b32 	%f464, %r283;
	ex2.approx.ftz.f32 	%f465, %f463;
	mul.f32 	%f466, %f465, %f464;
	div.rn.f32 	%f467, %f466, %f62;
	add.s32 	%r284, %r281, %r1;
	ld.shared.f32 	%f468, [%r284];
	fma.rn.f32 	%f518, %f468, %f467, %f454;
	add.s32 	%r318, %r318, 2;
$L__BB0_105:
	setp.eq.s32 	%p68, %r60, 0;
	@%p68 bra 	$L__BB0_107;
	add.s32 	%r285, %r318, %r70;
	shl.b32 	%r286, %r285, 2;
	add.s32 	%r287, %r11, %r286;
	ld.shared.f32 	%f469, [%r287];
	sub.f32 	%f470, %f469, %f61;
	fma.rn.f32 	%f471, %f470, 0f3BBB989D, 0f3F000000;
	cvt.sat.f32.f32 	%f472, %f471;
	mov.f32 	%f473, 0f4B400001;
	mov.f32 	%f474, 0f437C0000;
	fma.rm.f32 	%f475, %f472, %f474, %f473;
	add.f32 	%f476, %f475, 0fCB40007F;
	neg.f32 	%f477, %f476;
	fma.rn.f32 	%f478, %f470, 0f3FB8AA3B, %f477;
	fma.rn.f32 	%f479, %f470, 0f32A57060, %f478;
	mov.b32 	%r288, %f475;
	shl.b32 	%r289, %r288, 23;
	mov.b32 	%f480, %r289;
	ex2.approx.ftz.f32 	%f481, %f479;
	mul.f32 	%f482, %f481, %f480;
	div.rn.f32 	%f483, %f482, %f62;
	mad.lo.s32 	%r290, %r318, %r89, %r315;
	shl.b32 	%r291, %r290, 2;
	add.s32 	%r292, %r10, %r291;
	ld.shared.f32 	%f484, [%r292];
	fma.rn.f32 	%f518, %f484, %f483, %f518;
$L__BB0_107:
	add.s32 	%r293, %r76, %r315;
	mul.wide.s32 	%rd58, %r293, 4;
	add.s64 	%rd59, %rd10, %rd58;
	ld.global.f32 	%f485, [%rd59];
	mul.f32 	%f486, %f485, %f63;
	fma.rn.f32 	%f487, %f64, %f486, %f518;
	st.global.f32 	[%rd59], %f487;
	add.s32 	%r315, %r315, %r29;
	setp.lt.s32 	%p69, %r315, %r89;
	@%p69 bra 	$L__BB0_98;
$L__BB0_108:
	add.s32 	%r308, %r308, 1;
	setp.lt.s32 	%p70, %r308, %r6;
	@%p70 bra 	$L__BB0_41;
$L__BB0_109:
	add.s32 	%r303, %r303, 1;
	setp.ne.s32 	%p71, %r303, %r4;
	@%p71 bra 	$L__BB0_28;
$L__BB0_110:
	ret;

}


// ===== COMPILED SASS (sm_100) =====

	.target	sm_100

	.elftype	@"ET_EXEC"


//--------------------- .note.nv.tkinfo           --------------------------
	.section	.note.nv.tkinfo,"",@"SHT_NOTE"
	.sectionflags	@"SHF_NOTE_NV_TKINFO"
	.tkinfo
        /*0018*/ 	.word	0x00000002
        /*0030*/ 	.string	""
        /*0030*/ 	.string	"ptxas"
        /*0030*/ 	.string	"Cuda compilation tools, release 13.0, V13.0.88"
        /*0030*/ 	.string	"Build cuda_13.0.r13.0/compiler.36424714_0"
        /*0030*/ 	.string	"-arch sm_100 -m 64 "



//--------------------- .note.nv.cuinfo           --------------------------
	.section	.note.nv.cuinfo,"",@"SHT_NOTE"
	.sectionflags	@"SHF_NOTE_NV_CUINFO"
        /*0018*/ 	.short	0x0002
        /*001a*/ 	.short	0x0064
        /*001c*/ 	.short	0x0082
	.zero		2


//--------------------- .nv.info                  --------------------------
	.section	.nv.info,"",@"SHT_CUDA_INFO"
	.align	4


	//----- nvinfo : EIATTR_REGCOUNT
	.align		4
        /*0000*/ 	.byte	0x04, 0x2f
        /*0002*/ 	.short	(.L_1 - .L_0)
	.align		4
.L_0:
        /*0004*/ 	.word	index@(_Z22flash_attention_kernelPKfS0_S0_PfiiiiifS1_S1_i)
        /*0008*/ 	.word	0x00000020


	//----- nvinfo : EIATTR_FRAME_SIZE
	.align		4
.L_1:
        /*000c*/ 	.byte	0x04, 0x11
        /*000e*/ 	.short	(.L_3 - .L_2)
	.align		4
.L_2:
        /*0010*/ 	.word	index@($__internal_1_$__cuda_sm3x_div_rn_noftz_f32_slowpath)
        /*0014*/ 	.word	0x00000000


	//----- nvinfo : EIATTR_FRAME_SIZE
	.align		4
.L_3:
        /*0018*/ 	.byte	0x04, 0x11
        /*001a*/ 	.short	(.L_5 - .L_4)
	.align		4
.L_4:
        /*001c*/ 	.word	index@($__internal_0_$__cuda_sm20_div_u64)
        /*0020*/ 	.word	0x00000000


	//----- nvinfo : EIATTR_FRAME_SIZE
	.align		4
.L_5:
        /*0024*/ 	.byte	0x04, 0x11
        /*0026*/ 	.short	(.L_7 - .L_6)
	.align		4
.L_6:
        /*0028*/ 	.word	index@(_Z22flash_attention_kernelPKfS0_S0_PfiiiiifS1_S1_i)
        /*002c*/ 	.word	0x00000000


	//----- nvinfo : EIATTR_MIN_STACK_SIZE
	.align		4
.L_7:
        /*0030*/ 	.byte	0x04, 0x12
        /*0032*/ 	.short	(.L_9 - .L_8)
	.align		4
.L_8:
        /*0034*/ 	.word	index@(_Z22flash_attention_kernelPKfS0_S0_PfiiiiifS1_S1_i)
        /*0038*/ 	.word	0x00000000
.L_9:


//--------------------- .nv.compat                --------------------------
	.section	.nv.compat,"",@"SHT_CUDA_COMPAT_INFO"
	.align	4
        /*0000*/ 	.byte	0x02, 0x09, 0x00, 0x00, 0x02, 0x02, 0x01, 0x00, 0x02, 0x05, 0x05, 0x00, 0x03, 0x07, 0x01, 0x01
        /*0010*/ 	.byte	0x02, 0x03, 0x00, 0x00, 0x02, 0x06, 0x01, 0x00, 0x04, 0x0b, 0x08, 0x00, 0x01, 0x00, 0x00, 0x00
        /*0020*/ 	.byte	0x00, 0x00, 0x00, 0x00


//--------------------- .nv.info._Z22flash_attention_kernelPKfS0_S0_PfiiiiifS1_S1_i --------------------------
	.section	.nv.info._Z22flash_attention_kernelPKfS0_S0_PfiiiiifS1_S1_i,"",@"SHT_CUDA_INFO"
	.sectionflags	@""
	.align	4


	//----- nvinfo : EIATTR_CUDA_API_VERSION
	.align		4
        /*0000*/ 	.byte	0x04, 0x37
        /*0002*/ 	.short	(.L_11 - .L_10)
.L_10:
        /*0004*/ 	.word	0x00000082


	//----- nvinfo : EIATTR_KPARAM_INFO
	.align		4
.L_11:
        /*0008*/ 	.byte	0x04, 0x17
        /*000a*/ 	.short	(.L_13 - .L_12)
.L_12:
        /*000c*/ 	.word	0x00000000
        /*0010*/ 	.short	0x000c
        /*0012*/ 	.short	0x0048
        /*0014*/ 	.byte	0x00, 0xf0, 0x11, 0x00


	//----- nvinfo : EIATTR_KPARAM_INFO
	.align		4
.L_13:
        /*0018*/ 	.byte	0x04, 0x17
        /*001a*/ 	.short	(.L_15 - .L_14)
.L_14:
        /*001c*/ 	.word	0x00000000
        /*0020*/ 	.short	0x000b
        /*0022*/ 	.short	0x0040
        /*0024*/ 	.byte	0x00, 0xf5, 0x21, 0x00


	//----- nvinfo : EIATTR_KPARAM_INFO
	.align		4
.L_15:
        /*0028*/ 	.byte	0x04, 0x17
        /*002a*/ 	.short	(.L_17 - .L_16)
.L_16:
        /*002c*/ 	.word	0x00000000
        /*0030*/ 	.short	0x000a
        /*0032*/ 	.short	0x0038
        /*0034*/ 	.byte	0x00, 0xf5, 0x21, 0x00


	//----- nvinfo : EIATTR_KPARAM_INFO
	.align		4
.L_17:
        /*0038*/ 	.byte	0x04, 0x17
        /*003a*/ 	.short	(.L_19 - .L_18)
.L_18:
        /*003c*/ 	.word	0x00000000
        /*0040*/ 	.short	0x0009
        /*0042*/ 	.short	0x0034
        /*0044*/ 	.byte	0x00, 0xf0, 0x11, 0x00


	//----- nvinfo : EIATTR_KPARAM_INFO
	.align		4
.L_19:
        /*0048*/ 	.byte	0x04, 0x17
        /*004a*/ 	.short	(.L_21 - .L_20)
.L_20:
        /*004c*/ 	.word	0x00000000
        /*0050*/ 	.short	0x0008
        /*0052*/ 	.short	0x0030
        /*0054*/ 	.byte	0x00, 0xf0, 0x11, 0x00


	//----- nvinfo : EIATTR_KPARAM_INFO
	.align		4
.L_21:
        /*0058*/ 	.byte	0x04, 0x17
        /*005a*/ 	.short	(.L_23 - .L_22)
.L_22:
        /*005c*/ 	.word	0x00000000
        /*0060*/ 	.short	0x0007
        /*0062*/ 	.short	0x002c
        /*0064*/ 	.byte	0x00, 0xf0, 0x11, 0x00


	//----- nvinfo : EIATTR_KPARAM_INFO
	.align		4
.L_23:
        /*0068*/ 	.byte	0x04, 0x17
        /*006a*/ 	.short	(.L_25 - .L_24)
.L_24:
        /*006c*/ 	.word	0x00000000
        /*0070*/ 	.short	0x0006
        /*0072*/ 	.short	0x0028
        /*0074*/ 	.byte	0x00, 0xf0, 0x11, 0x00


	//----- nvinfo : EIATTR_KPARAM_INFO
	.align		4
.L_25:
        /*0078*/ 	.byte	0x04, 0x17
        /*007a*/ 	.short	(.L_27 - .L_26)
.L_26:
        /*007c*/ 	.word	0x00000000
        /*0080*/ 	.short	0x0005
        /*0082*/ 	.short	0x0024
        /*0084*/ 	.byte	0x00, 0xf0, 0x11, 0x00


	//----- nvinfo : EIATTR_KPARAM_INFO
	.align		4
.L_27:
        /*0088*/ 	.byte	0x04, 0x17
        /*008a*/ 	.short	(.L_29 - .L_28)
.L_28:
        /*008c*/ 	.word	0x00000000
        /*0090*/ 	.short	0x0004
        /*0092*/ 	.short	0x0020
        /*0094*/ 	.byte	0x00, 0xf0, 0x11, 0x00


	//----- nvinfo : EIATTR_KPARAM_INFO
	.align		4
.L_29:
        /*0098*/ 	.byte	0x04, 0x17
        /*009a*/ 	.short	(.L_31 - .L_30)
.L_30:
        /*009c*/ 	.word	0x00000000
        /*00a0*/ 	.short	0x0003
        /*00a2*/ 	.short	0x0018
        /*00a4*/ 	.byte	0x00, 0xf5, 0x21, 0x00


	//----- nvinfo : EIATTR_KPARAM_INFO
	.align		4
.L_31:
        /*00a8*/ 	.byte	0x04, 0x17
        /*00aa*/ 	.short	(.L_33 - .L_32)
.L_32:
        /*00ac*/ 	.word	0x00000000
        /*00b0*/ 	.short	0x0002
        /*00b2*/ 	.short	0x0010
        /*00b4*/ 	.byte	0x00, 0xf5, 0x21, 0x00


	//----- nvinfo : EIATTR_KPARAM_INFO
	.align		4
.L_33:
        /*00b8*/ 	.byte	0x04, 0x17
        /*00ba*/ 	.short	(.L_35 - .L_34)
.L_34:
        /*00bc*/ 	.word	0x00000000
        /*00c0*/ 	.short	0x0001
        /*00c2*/ 	.short	0x0008
        /*00c4*/ 	.byte	0x00, 0xf5, 0x21, 0x00


	//----- nvinfo : EIATTR_KPARAM_INFO
	.align		4
.L_35:
        /*00c8*/ 	.byte	0x04, 0x17
        /*00ca*/ 	.short	(.L_37 - .L_36)
.L_36:
        /*00cc*/ 	.word	0x00000000
        /*00d0*/ 	.short	0x0000
        /*00d2*/ 	.short	0x0000
        /*00d4*/ 	.byte	0x00, 0xf5, 0x21, 0x00


	//----- nvinfo : EIATTR_SPARSE_MMA_MASK
	.align		4
.L_37:
        /*00d8*/ 	.byte	0x03, 0x50
        /*00da*/ 	.short	0x0000


	//----- nvinfo : EIATTR_MAXREG_COUNT
	.align		4
        /*00dc*/ 	.byte	0x03, 0x1b
        /*00de*/ 	.short	0x00ff


	//----- nvinfo : EIATTR_NUM_BARRIERS
	.align		4
        /*00e0*/ 	.byte	0x02, 0x4c
        /*00e2*/ 	.byte	0x01
	.zero		1


	//----- nvinfo : EIATTR_MERCURY_ISA_VERSION
	.align		4
        /*00e4*/ 	.byte	0x03, 0x5f
        /*00e6*/ 	.short	0x0101


	//----- nvinfo : EIATTR_VRC_CTA_INIT_COUNT
	.align		4
        /*00e8*/ 	.byte	0x02, 0x4a
	.zero		1
	.zero		1


	//----- nvinfo : EIATTR_EXIT_INSTR_OFFSETS
	.align		4
        /*00ec*/ 	.byte	0x04, 0x1c
        /*00ee*/ 	.short	(.L_39 - .L_38)


	//   ....[0]....
.L_38:
        /*00f0*/ 	.word	0x00001750


	//   ....[1]....
        /*00f4*/ 	.word	0x00005800


	//----- nvinfo : EIATTR_CRS_STACK_SIZE
	.align		4
.L_39:
        /*00f8*/ 	.byte	0x04, 0x1e
        /*00fa*/ 	.short	(.L_41 - .L_40)
.L_40:
        /*00fc*/ 	.word	0x00000000


	//----- nvinfo : EIATTR_CBANK_PARAM_SIZE
	.align		4
.L_41:
        /*0100*/ 	.byte	0x03, 0x19
        /*0102*/ 	.short	0x004c


	//----- nvinfo : EIATTR_PARAM_CBANK
	.align		4
        /*0104*/ 	.byte	0x04, 0x0a
        /*0106*/ 	.short	(.L_43 - .L_42)
	.align		4
.L_42:
        /*0108*/ 	.word	index@(.nv.constant0._Z22flash_attention_kernelPKfS0_S0_PfiiiiifS1_S1_i)
        /*010c*/ 	.short	0x0380
        /*010e*/ 	.short	0x004c


	//----- nvinfo : EIATTR_SW_WAR
	.align		4
.L_43:
        /*0110*/ 	.byte	0x04, 0x36
        /*0112*/ 	.short	(.L_45 - .L_44)
.L_44:
        /*0114*/ 	.word	0x00000008
.L_45:


//--------------------- .nv.callgraph             --------------------------
	.section	.nv.callgraph,"",@"SHT_CUDA_CALLGRAPH"
	.align	4
	.sectionentsize	8
	.align		4
        /*0000*/ 	.word	0x00000000
	.align		4
        /*0004*/ 	.word	0xffffffff
	.align		4
        /*0008*/ 	.word	0x00000000
	.align		4
        /*000c*/ 	.word	0xfffffffe
	.align		4
        /*0010*/ 	.word	0x00000000
	.align		4
        /*0014*/ 	.word	0xfffffffd
	.align		4
        /*0018*/ 	.word	0x00000000
	.align		4
        /*001c*/ 	.word	0xfffffffc


//--------------------- .text._Z22flash_attention_kernelPKfS0_S0_PfiiiiifS1_S1_i --------------------------
	.section	.text._Z22flash_attention_kernelPKfS0_S0_PfiiiiifS1_S1_i,"ax",@progbits
	.align	128
        .global         _Z22flash_attention_kernelPKfS0_S0_PfiiiiifS1_S1_i
        .type           _Z22flash_attention_kernelPKfS0_S0_PfiiiiifS1_S1_i,@function
        .size           _Z22flash_attention_kernelPKfS0_S0_PfiiiiifS1_S1_i,(.L_x_86 - _Z22flash_attention_kernelPKfS0_S0_PfiiiiifS1_S1_i)
        .other          _Z22flash_attention_kernelPKfS0_S0_PfiiiiifS1_S1_i,@"STO_CUDA_ENTRY STV_DEFAULT"
_Z22flash_attention_kernelPKfS0_S0_PfiiiiifS1_S1_i:
.text._Z22flash_attention_kernelPKfS0_S0_PfiiiiifS1_S1_i:
[----:B------:R-:W-:Y:S01]  /*0000*/  LDC R1, c[0x0][0x37c] ;  /* 0x0000df00ff017b82 */ /* 0x000fe20000000800 */
[----:B------:R-:W0:Y:S01]  /*0010*/  LDCU UR7, c[0x0][0x3ac] ;  /* 0x00007580ff0777ac */ /* 0x000e220008000800 */
[----:B------:R-:W1:Y:S01]  /*0020*/  LDCU UR6, c[0x0][0x3c8] ;  /* 0x00007900ff0677ac */ /* 0x000e620008000800 */
[----:B0-----:R-:W-:-:S04]  /*0030*/  USHF.L.U32 UR7, UR7, 0x2, URZ ;  /* 0x0000000207077899 */ /* 0x001fc800080006ff */
[----:B------:R-:W-:Y:S02]  /*0040*/  UIMAD.WIDE UR10, UR7, 0x4, URZ ;  /* 0x00000004070a78a5 */ /* 0x000fe4000f8e02ff */
[----:B-1----:R-:W-:Y:S02]  /*0050*/  USHF.R.S32.HI UR4, URZ, 0x1f, UR6 ;  /* 0x0000001fff047899 */ /* 0x002fe40008011406 */
[----:B------:R-:W-:-:S04]  /*0060*/  UIADD3 UR6, UP0, UP1, UR10, -0x1, UR6 ;  /* 0xffffffff0a067890 */ /* 0x000fc8000f91e006 */
[----:B------:R-:W-:-:S04]  /*0070*/  UIADD3.X UR4, UPT, UPT, UR11, -0x1, UR4, UP0, UP1 ;  /* 0xffffffff0b047890 */ /* 0x000fc800087e2404 */
[----:B------:R-:W-:-:S04]  /*0080*/  ULOP3.LUT UR5, UR4, UR11, URZ, 0xfc, !UPT ;  /* 0x0000000b04057292 */ /* 0x000fc8000f8efcff */
[----:B------:R-:W-:-:S09]  /*0090*/  UISETP.NE.U32.AND UP0, UPT, UR5, URZ, UPT ;  /* 0x000000ff0500728c */ /* 0x000fd2000bf05070 */
[----:B------:R-:W-:Y:S05]  /*00a0*/  BRA.U UP0, `(.L_x_0) ;  /* 0x0000000100607547 */ /* 0x000fea000b800000 */
[----:B------:R-:W0:Y:S01]  /*00b0*/  I2F.U32.RP R0, UR10 ;  /* 0x0000000a00007d06 */ /* 0x000e220008209000 */
[----:B------:R-:W-:Y:S01]  /*00c0*/  UIADD3 UR8, UPT, UPT, URZ, -UR10, URZ ;  /* 0x8000000aff087290 */ /* 0x000fe2000fffe0ff */
[----:B------:R-:W-:Y:S01]  /*00d0*/  UMOV UR4, URZ ;  /* 0x000000ff00047c82 */ /* 0x000fe20008000000 */
[----:B------:R-:W-:-:S05]  /*00e0*/  UISETP.NE.U32.AND UP2, UPT, UR10, URZ, UPT ;  /* 0x000000ff0a00728c */ /* 0x000fca000bf45070 */
[----:B0-----:R-:W0:Y:S02]  /*00f0*/  MUFU.RCP R0, R0 ;  /* 0x0000000000007308 */ /* 0x001e240000001000 */
[----:B0-----:R-:W-:-:S06]  /*0100*/  IADD3 R2, PT, PT, R0, 0xffffffe, RZ ;  /* 0x0ffffffe00027810 */ /* 0x001fcc0007ffe0ff */
[----:B------:R-:W0:Y:S02]  /*0110*/  F2I.FTZ.U32.TRUNC.NTZ R2, R2 ;  /* 0x0000000200027305 */ /* 0x000e24000021f000 */
[----:B0-----:R-:W-:-:S13]  /*0120*/  R2UR UR5, R2 ;  /* 0x00000000020572ca */ /* 0x001fda00000e0000 */
[----:B------:R-:W-:-:S04]  /*0130*/  UIMAD UR8, UR8, UR5, URZ ;  /* 0x00000005080872a4 */ /* 0x000fc8000f8e02ff */
[----:B------:R-:W-:-:S04]  /*0140*/  UIMAD.WIDE.U32 UR4, UR5, UR8, UR4 ;  /* 0x00000008050472a5 */ /* 0x000fc8000f8e0004 */
[----:B------:R-:W-:-:S07]  /*0150*/  UIMAD.WIDE.U32 UR4, UR5, UR6, URZ ;  /* 0x00000006050472a5 */ /* 0x000fce000f8e00ff */
[----:B------:R-:W-:Y:S02]  /*0160*/  UMOV UR4, UR5 ;  /* 0x0000000500047c82 */ /* 0x000fe40008000000 */
[----:B------:R-:W-:-:S04]  /*0170*/  UIADD3 UR5, UPT, UPT, -UR4, URZ, URZ ;  /* 0x000000ff04057290 */ /* 0x000fc8000fffe1ff */
[----:B------:R-:W-:-:S04]  /*0180*/  UIMAD UR5, UR10, UR5, UR6 ;  /* 0x000000050a0572a4 */ /* 0x000fc8000f8e0206 */
[----:B------:R-:W-:-:S11]  /*0190*/  UISETP.GE.U32.AND UP0, UPT, UR5, UR10, UPT ;  /* 0x0000000a0500728c */ /* 0x000fd6000bf06070 */
[----:B------:R-:W-:Y:S02]  /*01a0*/  @UP0 UIADD3 UR5, UPT, UPT, -UR10, UR5, URZ ;  /* 0x000000050a050290 */ /* 0x000fe4000fffe1ff */
[----:B------:R-:W-:Y:S02]  /*01b0*/  @UP0 UIADD3 UR4, UPT, UPT, UR4, 0x1, URZ ;  /* 0x0000000104040890 */ /* 0x000fe4000fffe0ff */
[----:B------:R-:W-:-:S03]  /*01c0*/  UISETP.GE.U32.AND UP1, UPT, UR5, UR10, UPT ;  /* 0x0000000a0500728c */ /* 0x000fc6000bf26070 */
[----:B------:R-:W-:Y:S02]  /*01d0*/  UMOV UR5, URZ ;  /* 0x000000ff00057c82 */ /* 0x000fe40008000000 */
[----:B------:R-:W-:-:S06]  /*01e0*/  MOV R3, UR5 ;  /* 0x0000000500037c02 */ /* 0x000fcc0008000f00 */
[----:B------:R-:W-:Y:S02]  /*01f0*/  @UP1 UIADD3 UR4, UPT, UPT, UR4, 0x1, URZ ;  /* 0x0000000104041890 */ /* 0x000fe4000fffe0ff */
[----:B------:R-:W-:-:S06]  /*0200*/  @!UP2 ULOP3.LUT UR4, URZ, UR10, URZ, 0x33, !UPT ;  /* 0x0000000aff04a292 */ /* 0x000fcc000f8e33ff */
[----:B------:R-:W-:Y:S01]  /*0210*/  MOV R2, UR4 ;  /* 0x0000000400027c02 */ /* 0x000fe20008000f00 */
[----:B------:R-:W-:Y:S06]  /*0220*/  BRA `(.L_x_1) ;  /* 0x0000000000107947 */ /* 0x000fec0003800000 */
.L_x_0:
[----:B------:R-:W-:-:S07]  /*0230*/  MOV R0, 0x250 ;  /* 0x0000025000007802 */ /* 0x000fce0000000f00 */
[----:B------:R-:W-:Y:S05]  /*0240*/  CALL.REL.NOINC `($__internal_0_$__cuda_sm20_div_u64) ;  /* 0x0000005400707944 */ /* 0x000fea0003c00000 */
[----:B------:R-:W-:Y:S01]  /*0250*/  MOV R2, R4 ;  /* 0x0000000400027202 */ /* 0x000fe20000000f00 */
[----:B------:R-:W-:-:S07]  /*0260*/  IMAD.MOV.U32 R3, RZ, RZ, R5 ;  /* 0x000000ffff037224 */ /* 0x000fce00078e0005 */
.L_x_1:
[----:B------:R-:W0:Y:S01]  /*0270*/  LDC R9, c[0x0][0x3a4] ;  /* 0x0000e900ff097b82 */ /* 0x000e220000000800 */
[----:B------:R-:W1:Y:S01]  /*0280*/  LDCU UR4, c[0x0][0x3ac] ;  /* 0x00007580ff0477ac */ /* 0x000e620008000800 */
[----:B------:R-:W2:Y:S06]  /*0290*/  LDCU UR6, c[0x0][0x3a0] ;  /* 0x00007400ff0677ac */ /* 0x000eac0008000800 */
[----:B------:R-:W3:Y:S01]  /*02a0*/  S2UR UR5, SR_CTAID.Y ;  /* 0x00000000000579c3 */ /* 0x000ee20000002600 */
[----:B0-----:R-:W-:Y:S02]  /*02b0*/  ISETP.LT.U32.AND P0, PT, R2, R9, PT ;  /* 0x000000090200720c */ /* 0x001fe40003f01070 */
[----:B------:R-:W-:-:S04]  /*02c0*/  SHF.R.S32.HI R5, RZ, 0x1f, R9 ;  /* 0x0000001fff057819 */ /* 0x000fc80000011409 */
[----:B------:R-:W-:-:S04]  /*02d0*/  ISETP.LT.U32.AND.EX P0, PT, R3, R5, PT, P0 ;  /* 0x000000050300720c */ /* 0x000fc80003f01100 */
[----:B------:R-:W-:-:S04]  /*02e0*/  SEL R0, R2, R9, P0 ;  /* 0x0000000902007207 */ /* 0x000fc80000000000 */
[----:B------:R-:W-:-:S13]  /*02f0*/  R2UR UR14, R0 ;  /* 0x00000000000e72ca */ /* 0x000fda00000e0000 */
[----:B------:R-:W-:Y:S02]  /*0300*/  IABS R4, UR14 ;  /* 0x0000000e00047c13 */ /* 0x000fe40008000000 */
[----:B------:R-:W-:Y:S02]  /*0310*/  MOV R8, UR14 ;  /* 0x0000000e00087c02 */ /* 0x000fe40008000f00 */
[----:B------:R-:W0:Y:S02]  /*0320*/  I2F.U32.RP R0, R4 ;  /* 0x0000000400007306 */ /* 0x000e240000209000 */
[----:B------:R-:W-:Y:S02]  /*0330*/  IADD3 R5, PT, PT, R8, -0x1, R9 ;  /* 0xffffffff08057810 */ /* 0x000fe40007ffe009 */
[----:B------:R-:W-:Y:S01]  /*0340*/  IABS R8, UR14 ;  /* 0x0000000e00087c13 */ /* 0x000fe20008000000 */
[----:B------:R-:W4:Y:S04]  /*0350*/  S2R R9, SR_CgaCtaId ;  /* 0x0000000000097919 */ /* 0x000f280000008800 */
[----:B------:R-:W-:Y:S01]  /*0360*/  IMAD.MOV R8, RZ, RZ, -R8 ;  /* 0x000000ffff087224 */ /* 0x000fe200078e0a08 */
[----:B0-----:R-:W0:Y:S02]  /*0370*/  MUFU.RCP R0, R0 ;  /* 0x0000000000007308 */ /* 0x001e240000001000 */
[----:B0-----:R-:W-:-:S02]  /*0380*/  IADD3 R6, PT, PT, R0, 0xffffffe, RZ ;  /* 0x0ffffffe00067810 */ /* 0x001fc40007ffe0ff */
[----:B------:R-:W-:-:S04]  /*0390*/  IABS R0, R5 ;  /* 0x0000000500007213 */ /* 0x000fc80000000000 */
[----:B------:R0:W5:Y:S01]  /*03a0*/  F2I.FTZ.U32.TRUNC.NTZ R7, R6 ;  /* 0x0000000600077305 */ /* 0x000162000021f000 */
[----:B------:R-:W-:Y:S01]  /*03b0*/  LOP3.LUT R5, R5, UR14, RZ, 0x3c, !PT ;  /* 0x0000000e05057c12 */ /* 0x000fe2000f8e3cff */
[----:B0-----:R-:W-:Y:S01]  /*03c0*/  HFMA2 R6, -RZ, RZ, 0, 0 ;  /* 0x00000000ff067431 */ /* 0x001fe200000001ff */
[----:B-----5:R-:W-:-:S05]  /*03d0*/  IADD3 R11, PT, PT, RZ, -R7, RZ ;  /* 0x80000007ff0b7210 */ /* 0x020fca0007ffe0ff */
[----:B------:R-:W-:-:S04]  /*03e0*/  IMAD R11, R11, R4, RZ ;  /* 0x000000040b0b7224 */ /* 0x000fc800078e02ff */
[----:B------:R-:W-:Y:S01]  /*03f0*/  IMAD.HI.U32 R6, R7, R11, R6 ;  /* 0x0000000b07067227 */ /* 0x000fe200078e0006 */
[----:B------:R-:W-:Y:S02]  /*0400*/  MOV R7, R0 ;  /* 0x0000000000077202 */ /* 0x000fe40000000f00 */
[----:B------:R-:W-:Y:S02]  /*0410*/  MOV R0, R8 ;  /* 0x0000000800007202 */ /* 0x000fe40000000f00 */
[----:B-1----:R-:W-:Y:S01]  /*0420*/  MOV R11, UR4 ;  /* 0x00000004000b7c02 */ /* 0x002fe20008000f00 */
[----:B------:R-:W-:Y:S01]  /*0430*/  IMAD.HI.U32 R6, R6, R7, RZ ;  /* 0x0000000706067227 */ /* 0x000fe200078e00ff */
[----:B------:R-:W0:Y:S02]  /*0440*/  S2UR UR4, SR_CTAID.X ;  /* 0x00000000000479c3 */ /* 0x000e240000002500 */
[----:B------:R-:W-:Y:S01]  /*0450*/  ISETP.LT.U32.AND P0, PT, R2, R11, PT ;  /* 0x0000000b0200720c */ /* 0x000fe20003f01070 */
[----:B------:R-:W-:Y:S01]  /*0460*/  IMAD R7, R6, R0, R7 ;  /* 0x0000000006077224 */ /* 0x000fe200078e0207 */
[----:B------:R-:W-:Y:S01]  /*0470*/  SHF.R.S32.HI R13, RZ, 0x1f, R11 ;  /* 0x0000001fff0d7819 */ /* 0x000fe2000001140b */
[----:B------:R-:W-:Y:S01]  /*0480*/  IMAD R8, R11, UR14, RZ ;  /* 0x0000000e0b087c24 */ /* 0x000fe2000f8e02ff */
[----:B------:R-:W-:-:S02]  /*0490*/  MOV R0, 0x400 ;  /* 0x0000040000007802 */ /* 0x000fc40000000f00 */
[----:B------:R-:W-:Y:S02]  /*04a0*/  ISETP.GT.U32.AND P2, PT, R4, R7, PT ;  /* 0x000000070400720c */ /* 0x000fe40003f44070 */
[----:B------:R-:W-:Y:S02]  /*04b0*/  ISETP.LT.U32.AND.EX P0, PT, R3, R13, PT, P0 ;  /* 0x0000000d0300720c */ /* 0x000fe40003f01100 */
[----:B----4-:R-:W-:Y:S02]  /*04c0*/  LEA R0, R9, R0, 0x18 ;  /* 0x0000000009007211 */ /* 0x010fe400078ec0ff */
[-C--:B------:R-:W-:Y:S02]  /*04d0*/  SEL R2, R2, R11.reuse, P0 ;  /* 0x0000000b02027207 */ /* 0x080fe40000000000 */
[----:B------:R-:W-:Y:S01]  /*04e0*/  ISETP.GE.AND P0, PT, R5, RZ, PT ;  /* 0x000000ff0500720c */ /* 0x000fe20003f06270 */
[----:B---3--:R-:W-:Y:S02]  /*04f0*/  IMAD R5, R11, UR5, RZ ;  /* 0x000000050b057c24 */ /* 0x008fe4000f8e02ff */
[----:B------:R-:W-:-:S02]  /*0500*/  IMAD R3, R2, R11, RZ ;  /* 0x0000000b02037224 */ /* 0x000fc400078e02ff */
[-C--:B------:R-:W-:Y:S02]  /*0510*/  @!P2 IADD3 R7, PT, PT, R7, -R4.reuse, RZ ;  /* 0x800000040707a210 */ /* 0x080fe40007ffe0ff */
[----:B------:R-:W-:Y:S01]  /*0520*/  IMAD R3, R3, 0x4, R0 ;  /* 0x0000000403037824 */ /* 0x000fe200078e0200 */
[----:B------:R-:W-:Y:S02]  /*0530*/  @!P2 IADD3 R6, PT, PT, R6, 0x1, RZ ;  /* 0x000000010606a810 */ /* 0x000fe40007ffe0ff */
[----:B------:R-:W-:Y:S02]  /*0540*/  ISETP.GE.U32.AND P1, PT, R7, R4, PT ;  /* 0x000000040700720c */ /* 0x000fe40003f26070 */
[----:B------:R-:W-:Y:S01]  /*0550*/  R2UR UR16, R3 ;  /* 0x00000000031072ca */ /* 0x000fe200000e0000 */
[----:B0-----:R-:W-:Y:S01]  /*0560*/  IMAD R3, R2, UR4, RZ ;  /* 0x0000000402037c24 */ /* 0x001fe2000f8e02ff */
[----:B------:R-:W-:Y:S02]  /*0570*/  R2UR UR4, R8 ;  /* 0x00000000080472ca */ /* 0x000fe400000e0000 */
[----:B------:R-:W-:-:S02]  /*0580*/  ISETP.NE.AND P2, PT, RZ, UR14, PT ;  /* 0x0000000eff007c0c */ /* 0x000fc4000bf45270 */
[----:B------:R-:W-:-:S04]  /*0590*/  IADD3 R7, PT, PT, -R3, RZ, RZ ;  /* 0x000000ff03077210 */ /* 0x000fc80007ffe1ff */
[----:B--2---:R-:W-:Y:S02]  /*05a0*/  VIADDMNMX.U32 R7, R7, UR6, R2, PT ;  /* 0x0000000607077c46 */ /* 0x004fe4000b800002 */
[----:B------:R-:W-:Y:S02]  /*05b0*/  @P1 IADD3 R6, PT, PT, R6, 0x1, RZ ;  /* 0x0000000106061810 */ /* 0x000fe40007ffe0ff */
[----:B------:R-:W-:Y:S01]  /*05c0*/  ISETP.GE.AND P1, PT, R2, 0x1, PT ;  /* 0x000000010200780c */ /* 0x000fe20003f26270 */
[----:B------:R-:W-:Y:S01]  /*05d0*/  ULEA UR17, UR4, UR16, 0x2 ;  /* 0x0000001004117291 */ /* 0x000fe2000f8e10ff */
[----:B------:R-:W-:Y:S02]  /*05e0*/  MOV R4, R6 ;  /* 0x0000000600047202 */ /* 0x000fe40000000f00 */
[----:B------:R-:W-:Y:S01]  /*05f0*/  R2UR UR15, R7 ;  /* 0x00000000070f72ca */ /* 0x000fe200000e0000 */
[----:B------:R-:W-:Y:S02]  /*0600*/  ULEA UR8, UR4, UR17, 0x2 ;  /* 0x0000001104087291 */ /* 0x000fe4000f8e10ff */
[----:B------:R-:W-:Y:S01]  /*0610*/  @!P0 IMAD.MOV R4, RZ, RZ, -R4 ;  /* 0x000000ffff048224 */ /* 0x000fe200078e0a04 */
[----:B------:R-:W-:-:S05]  /*0620*/  @!P2 LOP3.LUT R4, RZ, UR14, RZ, 0x33, !PT ;  /* 0x0000000eff04ac12 */ /* 0x000fca000f8e33ff */
[----:B------:R-:W-:Y:S06]  /*0630*/  @!P1 BRA `(.L_x_2) ;  /* 0x00000004000c9947 */ /* 0x000fec0003800000 */
[----:B------:R-:W0:Y:S01]  /*0640*/  S2R R6, SR_TID.X ;  /* 0x0000000000067919 */ /* 0x000e220000002100 */
[C---:B------:R-:W-:Y:S02]  /*0650*/  ISETP.GE.U32.AND P0, PT, R2.reuse, 0x8, PT ;  /* 0x000000080200780c */ /* 0x040fe40003f06070 */
[----:B------:R-:W-:Y:S02]  /*0660*/  LOP3.LUT R17, R2, 0x7, RZ, 0xc0, !PT ;  /* 0x0000000702117812 */ /* 0x000fe400078ec0ff */
[----:B------:R-:W-:Y:S02]  /*0670*/  MOV R7, RZ ;  /* 0x000000ff00077202 */ /* 0x000fe40000000f00 */
[----:B------:R-:W-:-:S07]  /*0680*/  ISETP.NE.AND P1, PT, R17, RZ, PT ;  /* 0x000000ff1100720c */ /* 0x000fce0003f25270 */
[----:B------:R-:W-:Y:S06]  /*0690*/  @!P0 BRA `(.L_x_3) ;  /* 0x0000000000748947 */ /* 0x000fec0003800000 */
[----:B------:R-:W-:Y:S01]  /*06a0*/  LOP3.LUT R7, R2, 0x7ffffff8, RZ, 0xc0, !PT ;  /* 0x7ffffff802077812 */ /* 0x000fe200078ec0ff */
[----:B------:R-:W-:-:S06]  /*06b0*/  UMOV UR4, URZ ;  /* 0x000000ff00047c82 */ /* 0x000fcc0008000000 */
.L_x_4:
[----:B-1----:R-:W-:Y:S01]  /*06c0*/  MOV R9, UR4 ;  /* 0x0000000400097c02 */ /* 0x002fe20008000f00 */
[----:B------:R-:W-:Y:S01]  /*06d0*/  IMAD.U32 R14, RZ, RZ, UR14 ;  /* 0x0000000eff0e7e24 */ /* 0x000fe2000f8e00ff */
[----:B------:R-:W-:Y:S01]  /*06e0*/  MOV R10, UR14 ;  /* 0x0000000e000a7c02 */ /* 0x000fe20008000f00 */
[----:B------:R-:W-:Y:S01]  /*06f0*/  UIADD3 UR4, UPT, UPT, UR4, 0x8, URZ ;  /* 0x0000000804047890 */ /* 0x000fe2000fffe0ff */
[----:B------:R-:W-:Y:S01]  /*0700*/  MOV R13, UR14 ;  /* 0x0000000e000d7c02 */ /* 0x000fe20008000f00 */
[----:B0-----:R-:W-:Y:S01]  /*0710*/  IMAD R8, R9, UR14, R6 ;  /* 0x0000000e09087c24 */ /* 0x001fe2000f8e0206 */
[----:B------:R-:W-:Y:S02]  /*0720*/  MOV R9, UR14 ;  /* 0x0000000e00097c02 */ /* 0x000fe40008000f00 */
[----:B------:R-:W-:Y:S02]  /*0730*/  MOV R15, UR14 ;  /* 0x0000000e000f7c02 */ /* 0x000fe40008000f00 */
[----:B------:R-:W-:-:S02]  /*0740*/  LEA R8, R8, UR8, 0x2 ;  /* 0x0000000808087c11 */ /* 0x000fc4000f8e10ff */
[----:B------:R-:W-:Y:S02]  /*0750*/  MOV R16, UR14 ;  /* 0x0000000e00107c02 */ /* 0x000fe40008000f00 */
[----:B------:R-:W-:Y:S01]  /*0760*/  ISETP.NE.AND P0, PT, R7, UR4, PT ;  /* 0x0000000407007c0c */ /* 0x000fe2000bf05270 */
[----:B------:R-:W-:Y:S01]  /*0770*/  IMAD R9, R9, 0x4, R8 ;  /* 0x0000000409097824 */ /* 0x000fe200078e0208 */
[----:B------:R1:W-:Y:S04]  /*0780*/  STS [R8], RZ ;  /* 0x000000ff08007388 */ /* 0x0003e80000000800 */
[----:B------:R-:W-:Y:S01]  /*0790*/  LEA R10, R10, R9, 0x2 ;  /* 0x000000090a0a7211 */ /* 0x000fe200078e10ff */
[----:B------:R1:W-:Y:S03]  /*07a0*/  STS [R9], RZ ;  /* 0x000000ff09007388 */ /* 0x0003e60000000800 */
[----:B------:R-:W-:Y:S01]  /*07b0*/  LEA R12, R13, R10, 0x2 ;  /* 0x0000000a0d0c7211 */ /* 0x000fe200078e10ff */
[----:B------:R1:W-:Y:S03]  /*07c0*/  STS [R10], RZ ;  /* 0x000000ff0a007388 */ /* 0x0003e60000000800 */
[C---:B------:R-:W-:Y:S01]  /*07d0*/  LEA R13, R15.reuse, R12, 0x2 ;  /* 0x0000000c0f0d7211 */ /* 0x040fe200078e10ff */
[----:B------:R1:W-:Y:S03]  /*07e0*/  STS [R12], RZ ;  /* 0x000000ff0c007388 */ /* 0x0003e60000000800 */
[----:B------:R-:W-:Y:S01]  /*07f0*/  LEA R14, R14, R13, 0x2 ;  /* 0x0000000d0e0e7211 */ /* 0x000fe200078e10ff */
[----:B------:R1:W-:Y:S03]  /*0800*/  STS [R13], RZ ;  /* 0x000000ff0d007388 */ /* 0x0003e60000000800 */
[----:B------:R-:W-:Y:S01]  /*0810*/  LEA R15, R15, R14, 0x2 ;  /* 0x0000000e0f0f7211 */ /* 0x000fe200078e10ff */
[----:B------:R1:W-:Y:S04]  /*0820*/  STS [R14], RZ ;  /* 0x000000ff0e007388 */ /* 0x0003e80000000800 */
[----:B------:R-:W-:Y:S01]  /*0830*/  IMAD R16, R16, 0x4, R15 ;  /* 0x0000000410107824 */ /* 0x000fe200078e020f */
[----:B------:R1:W-:Y:S04]  /*0840*/  STS [R15], RZ ;  /* 0x000000ff0f007388 */ /* 0x0003e80000000800 */
[----:B------:R1:W-:Y:S01]  /*0850*/  STS [R16], RZ ;  /* 0x000000ff10007388 */ /* 0x0003e20000000800 */
[----:B------:R-:W-:Y:S05]  /*0860*/  @P0 BRA `(.L_x_4) ;  /* 0xfffffffc00940947 */ /* 0x000fea000383ffff */
.L_x_3:
[----:B------:R-:W-:Y:S05]  /*0870*/  @!P1 BRA `(.L_x_2) ;  /* 0x00000000007c9947 */ /* 0x000fea0003800000 */
[----:B------:R-:W-:Y:S02]  /*0880*/  ISETP.GE.U32.AND P0, PT, R17, 0x4, PT ;  /* 0x000000041100780c */ /* 0x000fe40003f06070 */
[----:B-1----:R-:W-:-:S04]  /*0890*/  LOP3.LUT R14, R2, 0x3, RZ, 0xc0, !PT ;  /* 0x00000003020e7812 */ /* 0x002fc800078ec0ff */
[----:B------:R-:W-:-:S07]  /*08a0*/  ISETP.NE.AND P1, PT, R14, RZ, PT ;  /* 0x000000ff0e00720c */ /* 0x000fce0003f25270 */
[----:B------:R-:W-:Y:S06]  /*08b0*/  @!P0 BRA `(.L_x_5) ;  /* 0x0000000000348947 */ /* 0x000fec0003800000 */
[----:B0-----:R-:W-:Y:S01]  /*08c0*/  IMAD R8, R7, UR14, R6 ;  /* 0x0000000e07087c24 */ /* 0x001fe2000f8e0206 */
[----:B------:R-:W-:Y:S02]  /*08d0*/  MOV R9, UR14 ;  /* 0x0000000e00097c02 */ /* 0x000fe40008000f00 */
[----:B------:R-:W-:Y:S02]  /*08e0*/  MOV R10, UR14 ;  /* 0x0000000e000a7c02 */ /* 0x000fe40008000f00 */
[----:B------:R-:W-:Y:S02]  /*08f0*/  LEA R8, R8, UR8, 0x2 ;  /* 0x0000000808087c11 */ /* 0x000fe4000f8e10ff */
[----:B------:R-:W-:Y:S02]  /*0900*/  MOV R13, UR14 ;  /* 0x0000000e000d7c02 */ /* 0x000fe40008000f00 */
[----:B------:R-:W-:Y:S01]  /*0910*/  LEA R9, R9, R8, 0x2 ;  /* 0x0000000809097211 */ /* 0x000fe200078e10ff */
[----:B------:R1:W-:Y:S01]  /*0920*/  STS [R8], RZ ;  /* 0x000000ff08007388 */ /* 0x0003e20000000800 */
[----:B------:R-:W-:-:S03]  /*0930*/  IADD3 R7, PT, PT, R7, 0x4, RZ ;  /* 0x0000000407077810 */ /* 0x000fc60007ffe0ff */
[----:B------:R-:W-:Y:S01]  /*0940*/  IMAD R10, R10, 0x4, R9 ;  /* 0x000000040a0a7824 */ /* 0x000fe200078e0209 */
[----:B------:R1:W-:Y:S04]  /*0950*/  STS [R9], RZ ;  /* 0x000000ff09007388 */ /* 0x0003e80000000800 */
[----:B------:R-:W-:Y:S01]  /*0960*/  LEA R12, R13, R10, 0x2 ;  /* 0x0000000a0d0c7211 */ /* 0x000fe200078e10ff */
[----:B------:R1:W-:Y:S04]  /*0970*/  STS [R10], RZ ;  /* 0x000000ff0a007388 */ /* 0x0003e80000000800 */
[----:B------:R1:W-:Y:S02]  /*0980*/  STS [R12], RZ ;  /* 0x000000ff0c007388 */ /* 0x0003e40000000800 */
.L_x_5:
[----:B------:R-:W-:Y:S05]  /*0990*/  @!P1 BRA `(.L_x_2) ;  /* 0x0000000000349947 */ /* 0x000fea0003800000 */
[----:B------:R-:W-:Y:S02]  /*09a0*/  ISETP.NE.AND P0, PT, R14, 0x1, PT ;  /* 0x000000010e00780c */ /* 0x000fe40003f05270 */
[----:B------:R-:W-:Y:S02]  /*09b0*/  LOP3.LUT R2, R2, 0x1, RZ, 0xc0, !PT ;  /* 0x0000000102027812 */ /* 0x000fe400078ec0ff */
[----:B-1----:R-:W-:Y:S02]  /*09c0*/  MOV R9, UR14 ;  /* 0x0000000e00097c02 */ /* 0x002fe40008000f00 */
[----:B------:R-:W-:-:S07]  /*09d0*/  ISETP.NE.U32.AND P1, PT, R2, 0x1, PT ;  /* 0x000000010200780c */ /* 0x000fce0003f25070 */
[C---:B0-----:R-:W-:Y:S01]  /*09e0*/  @P0 IMAD R2, R7.reuse, UR14, R6 ;  /* 0x0000000e07020c24 */ /* 0x041fe2000f8e0206 */
[----:B------:R-:W-:-:S04]  /*09f0*/  @P0 IADD3 R7, PT, PT, R7, 0x2, RZ ;  /* 0x0000000207070810 */ /* 0x000fc80007ffe0ff */
[----:B------:R-:W-:Y:S01]  /*0a00*/  @P0 LEA R2, R2, UR8, 0x2 ;  /* 0x0000000802020c11 */ /* 0x000fe2000f8e10ff */
[----:B------:R-:W-:-:S04]  /*0a10*/  @!P1 IMAD R6, R7, UR14, R6 ;  /* 0x0000000e07069c24 */ /* 0x000fc8000f8e0206 */
[----:B------:R-:W-:Y:S01]  /*0a20*/  @P0 IMAD R7, R9, 0x4, R2 ;  /* 0x0000000409070824 */ /* 0x000fe200078e0202 */
[----:B------:R-:W-:Y:S01]  /*0a30*/  @!P1 LEA R6, R6, UR8, 0x2 ;  /* 0x0000000806069c11 */ /* 0x000fe2000f8e10ff */
[----:B------:R2:W-:Y:S04]  /*0a40*/  @P0 STS [R2], RZ ;  /* 0x000000ff02000388 */ /* 0x0005e80000000800 */
[----:B------:R2:W-:Y:S04]  /*0a50*/  @P0 STS [R7], RZ ;  /* 0x000000ff07000388 */ /* 0x0005e80000000800 */
[----:B------:R2:W-:Y:S02]  /*0a60*/  @!P1 STS [R6], RZ ;  /* 0x000000ff06009388 */ /* 0x0005e40000000800 */
.L_x_2:
[----:B0-2---:R-:W0:Y:S01]  /*0a70*/  S2R R6, SR_TID.X ;  /* 0x0000000000067919 */ /* 0x005e220000002100 */
[----:B------:R-:W2:Y:S01]  /*0a80*/  LDCU.64 UR12, c[0x0][0x358] ;  /* 0x00006b00ff0c77ac */ /* 0x000ea20008000a00 */
[----:B------:R-:W-:Y:S01]  /*0a90*/  BSSY.RECONVERGENT B0, `(.L_x_6) ;  /* 0x00000ca000007945 */ /* 0x000fe20003800200 */
[----:B0-----:R-:W-:-:S13]  /*0aa0*/  ISETP.GE.AND P0, PT, R6, R11, PT ;  /* 0x0000000b0600720c */ /* 0x001fda0003f06270 */
[----:B--2---:R-:W-:Y:S05]  /*0ab0*/  @P0 BRA `(.L_x_7) ;  /* 0x0000000c001c0947 */ /* 0x004fea0003800000 */
[----:B------:R-:W0:Y:S01]  /*0ac0*/  LDC R2, c[0x0][0x360] ;  /* 0x0000d800ff027b82 */ /* 0x000e220000000800 */
[----:B------:R-:W-:Y:S02]  /*0ad0*/  MOV R7, UR15 ;  /* 0x0000000f00077c02 */ /* 0x000fe40008000f00 */
[----:B-1----:R-:W-:Y:S02]  /*0ae0*/  MOV R9, UR15 ;  /* 0x0000000f00097c02 */ /* 0x002fe40008000f00 */
[----:B------:R-:W-:Y:S02]  /*0af0*/  MOV R8, R6 ;  /* 0x0000000600087202 */ /* 0x000fe40000000f00 */
[----:B------:R-:W-:Y:S02]  /*0b00*/  LOP3.LUT R7, R7, 0x3, RZ, 0xc0, !PT ;  /* 0x0000000307077812 */ /* 0x000fe400078ec0ff */
[----:B------:R-:W-:-:S07]  /*0b10*/  LOP3.LUT R9, R9, 0x7ffffffc, RZ, 0xc0, !PT ;  /* 0x7ffffffc09097812 */ /* 0x000fce00078ec0ff */
.L_x_14:
[----:B------:R-:W-:-:S09]  /*0b20*/  UISETP.GE.AND UP0, UPT, UR15, 0x1, UPT ;  /* 0x000000010f00788c */ /* 0x000fd2000bf06270 */
[----:B--23--:R-:W-:Y:S05]  /*0b30*/  BRA.U !UP0, `(.L_x_8) ;  /* 0x0000000908e87547 */ /* 0x00cfea000b800000 */
[----:B------:R-:W-:Y:S01]  /*0b40*/  UISETP.GE.U32.AND UP0, UPT, UR15, 0x4, UPT ;  /* 0x000000040f00788c */ /* 0x000fe2000bf06070 */
[----:B------:R-:W-:Y:S01]  /*0b50*/  IADD3 R21, PT, PT, R5, R8, RZ ;  /* 0x0000000805157210 */ /* 0x000fe20007ffe0ff */
[----:B------:R-:W-:-:S07]  /*0b60*/  IMAD.MOV.U32 R14, RZ, RZ, RZ ;  /* 0x000000ffff0e7224 */ /* 0x000fce00078e00ff */
[----:B------:R-:W-:Y:S05]  /*0b70*/  BRA.U !UP0, `(.L_x_9) ;  /* 0x0000000908847547 */ /* 0x000fea000b800000 */
[----:B------:R-:W1:Y:S01]  /*0b80*/  LDC.64 R10, c[0x0][0x3a8] ;  /* 0x0000ea00ff0a7b82 */ /* 0x000e620000000a00 */
[----:B------:R-:W-:Y:S01]  /*0b90*/  ISETP.GT.AND P0, PT, R9, RZ, PT ;  /* 0x000000ff0900720c */ /* 0x000fe20003f04270 */
[----:B------:R-:W-:-:S12]  /*0ba0*/  HFMA2 R20, -RZ, RZ, 0, 0 ;  /* 0x00000000ff147431 */ /* 0x000fd800000001ff */
[----:B------:R-:W-:Y:S05]  /*0bb0*/  @!P0 BRA `(.L_x_10) ;  /* 0x0000000800188947 */ /* 0x000fea0003800000 */
[----:B------:R-:W-:Y:S02]  /*0bc0*/  IADD3 R12, PT, PT, R9, -R20, RZ ;  /* 0x80000014090c7210 */ /* 0x000fe40007ffe0ff */
[----:B------:R-:W-:Y:S02]  /*0bd0*/  PLOP3.LUT P0, PT, PT, PT, PT, 0x80, 0x8 ;  /* 0x000000000008781c */ /* 0x000fe40003f0f070 */
[----:B------:R-:W-:-:S13]  /*0be0*/  ISETP.GT.AND P1, PT, R12, 0xc, PT ;  /* 0x0000000c0c00780c */ /* 0x000fda0003f24270 */
[----:B------:R-:W-:Y:S05]  /*0bf0*/  @!P1 BRA `(.L_x_11) ;  /* 0x00000004004c9947 */ /* 0x000fea0003800000 */
[----:B------:R-:W2:Y:S01]  /*0c00*/  LDC.64 R12, c[0x0][0x380] ;  /* 0x0000e000ff0c7b82 */ /* 0x000ea20000000a00 */
[----:B------:R-:W-:Y:S02]  /*0c10*/  PLOP3.LUT P0, PT, PT, PT, PT, 0x8, 0x80 ;  /* 0x000000000080781c */ /* 0x000fe40003f0e170 */
[----:B------:R-:W-:-:S05]  /*0c20*/  IADD3 R25, PT, PT, R9, -0xc, RZ ;  /* 0xfffffff409197810 */ /* 0x000fca0007ffe0ff */
[----:B------:R-:W3:Y:S06]  /*0c30*/  LDC.64 R14, c[0x0][0x3a8] ;  /* 0x0000ea00ff0e7b82 */ /* 0x000eec0000000a00 */
.L_x_12:
[----:B0-----:R-:W-:-:S05]  /*0c40*/  IADD3 R16, PT, PT, R3, R20, RZ ;  /* 0x0000001403107210 */ /* 0x001fca0007ffe0ff */
[----:B---3--:R-:W-:-:S04]  /*0c50*/  IMAD R19, R16, R14, R21 ;  /* 0x0000000e10137224 */ /* 0x008fc800078e0215 */
[----:B--2---:R-:W-:-:S05]  /*0c60*/  IMAD.WIDE R18, R19, 0x4, R12 ;  /* 0x0000000413127825 */ /* 0x004fca00078e020c */
[----:B------:R-:W2:Y:S01]  /*0c70*/  LDG.E R24, desc[UR12][R18.64] ;  /* 0x0000000c12187981 */ /* 0x000ea2000c1e1900 */
[----:B------:R-:W-:-:S05]  /*0c80*/  IMAD.WIDE R26, R14, 0x4, R18 ;  /* 0x000000040e1a7825 */ /* 0x000fca00078e0212 */
[----:B------:R3:W4:Y:S02]  /*0c90*/  LDG.E R16, desc[UR12][R26.64] ;  /* 0x0000000c1a107981 */ /* 0x000724000c1e1900 */
[----:B---3--:R-:W-:-:S05]  /*0ca0*/  IMAD.WIDE R26, R14, 0x4, R26 ;  /* 0x000000040e1a7825 */ /* 0x008fca00078e021a */
[----:B------:R-:W3:Y:S01]  /*0cb0*/  LDG.E R29, desc[UR12][R26.64] ;  /* 0x0000000c1a1d7981 */ /* 0x000ee2000c1e1900 */
[----:B------:R-:W-:-:S04]  /*0cc0*/  IMAD.WIDE R22, R14, 0x4, R26 ;  /* 0x000000040e167825 */ /* 0x000fc800078e021a */
[C---:B------:R-:W-:Y:S02]  /*0cd0*/  VIADD R28, R20.reuse, 0x4 ;  /* 0x00000004141c7836 */ /* 0x040fe40000000000 */
[----:B------:R5:W3:Y:S01]  /*0ce0*/  LDG.E R22, desc[UR12][R22.64] ;  /* 0x0000000c16167981 */ /* 0x000ae2000c1e1900 */
[----:B------:R-:W-:Y:S02]  /*0cf0*/  IMAD R17, R20, R15, R8 ;  /* 0x0000000f14117224 */ /* 0x000fe400078e0208 */
[----:B------:R-:W-:-:S05]  /*0d00*/  IADD3 R18, PT, PT, R3, R28, RZ ;  /* 0x0000001c03127210 */ /* 0x000fca0007ffe0ff */
[----:B------:R-:W-:Y:S01]  /*0d10*/  IMAD R19, R18, R14, R21 ;  /* 0x0000000e12137224 */ /* 0x000fe200078e0215 */
[----:B-----5:R-:W-:-:S03]  /*0d20*/  LEA R23, R17, R0, 0x2 ;  /* 0x0000000011177211 */ /* 0x020fc600078e10ff */
[----:B------:R-:W-:-:S04]  /*0d30*/  IMAD.WIDE R18, R19, 0x4, R12 ;  /* 0x0000000413127825 */ /* 0x000fc800078e020c */
[----:B------:R-:W-:Y:S01]  /*0d40*/  IMAD.WIDE R26, R14, 0x4, R18 ;  /* 0x000000040e1a7825 */ /* 0x000fe200078e0212 */
[----:B--2---:R2:W-:Y:S04]  /*0d50*/  STS [R23], R24 ;  /* 0x0000001817007388 */ /* 0x0045e80000000800 */
[----:B----4-:R4:W-:Y:S04]  /*0d60*/  STS [R23+UR7], R16 ;  /* 0x0000001017007988 */ /* 0x0109e80008000807 */
[----:B--2---:R2:W5:Y:S04]  /*0d70*/  LDG.E R24, desc[UR12][R18.64] ;  /* 0x0000000c12187981 */ /* 0x004568000c1e1900 */
[----:B----4-:R4:W5:Y:S01]  /*0d80*/  LDG.E R16, desc[UR12][R26.64] ;  /* 0x0000000c1a107981 */ /* 0x010962000c1e1900 */
[----:B--2---:R-:W-:-:S05]  /*0d90*/  IADD3 R18, PT, PT, R23, UR7, RZ ;  /* 0x0000000717127c10 */ /* 0x004fca000fffe0ff */
[----:B---3--:R2:W-:Y:S01]  /*0da0*/  STS [R18+UR7], R29 ;  /* 0x0000001d12007988 */ /* 0x0085e20008000807 */
[----:B----4-:R-:W-:-:S05]  /*0db0*/  IMAD.WIDE R26, R14, 0x4, R26 ;  /* 0x000000040e1a7825 */ /* 0x010fca00078e021a */
[----:B------:R3:W4:Y:S01]  /*0dc0*/  LDG.E R17, desc[UR12][R26.64] ;  /* 0x0000000c1a117981 */ /* 0x000722000c1e1900 */
[----:B--2---:R-:W-:Y:S01]  /*0dd0*/  IADD3 R29, PT, PT, R18, UR7, RZ ;  /* 0x00000007121d7c10 */ /* 0x004fe2000fffe0ff */
[----:B------:R-:W-:-:S04]  /*0de0*/  IMAD.WIDE R18, R14, 0x4, R26 ;  /* 0x000000040e127825 */ /* 0x000fc800078e021a */
[----:B------:R2:W-:Y:S04]  /*0df0*/  STS [R29+UR7], R22 ;  /* 0x000000161d007988 */ /* 0x0005e80008000807 */
[----:B------:R0:W4:Y:S01]  /*0e00*/  LDG.E R23, desc[UR12][R18.64] ;  /* 0x0000000c12177981 */ /* 0x000122000c1e1900 */
[----:B------:R-:W-:Y:S02]  /*0e10*/  IMAD R28, R28, R15, R8 ;  /* 0x0000000f1c1c7224 */ /* 0x000fe400078e0208 */
[----:B--2---:R-:W-:-:S03]  /*0e20*/  VIADD R22, R20, 0x8 ;  /* 0x0000000814167836 */ /* 0x004fc60000000000 */
[----:B---3--:R-:W-:Y:S02]  /*0e30*/  LEA R26, R28, R0, 0x2 ;  /* 0x000000001c1a7211 */ /* 0x008fe400078e10ff */
[----:B0-----:R-:W-:-:S05]  /*0e40*/  IADD3 R19, PT, PT, R3, R22, RZ ;  /* 0x0000001603137210 */ /* 0x001fca0007ffe0ff */
[----:B------:R-:W-:-:S04]  /*0e50*/  IMAD R19, R19, R14, R21 ;  /* 0x0000000e13137224 */ /* 0x000fc800078e0215 */
[----:B------:R-:W-:-:S05]  /*0e60*/  IMAD.WIDE R18, R19, 0x4, R12 ;  /* 0x0000000413127825 */ /* 0x000fca00078e020c */
[----:B------:R0:W2:Y:S01]  /*0e70*/  LDG.E R27, desc[UR12][R18.64] ;  /* 0x0000000c121b7981 */ /* 0x0000a2000c1e1900 */
[----:B------:R-:W-:Y:S01]  /*0e80*/  IMAD.WIDE R28, R14, 0x4, R18 ;  /* 0x000000040e1c7825 */ /* 0x000fe200078e0212 */
[----:B0-----:R-:W-:Y:S02]  /*0e90*/  IADD3 R18, PT, PT, R26, UR7, RZ ;  /* 0x000000071a127c10 */ /* 0x001fe4000fffe0ff */
[----:B-----5:R-:W-:Y:S04]  /*0ea0*/  STS [R26], R24 ;  /* 0x000000181a007388 */ /* 0x020fe80000000800 */
[----:B------:R0:W-:Y:S04]  /*0eb0*/  STS [R26+UR7], R16 ;  /* 0x000000101a007988 */ /* 0x0001e80008000807 */
[----:B0-----:R0:W3:Y:S04]  /*0ec0*/  LDG.E R16, desc[UR12][R28.64] ;  /* 0x0000000c1c107981 */ /* 0x0010e8000c1e1900 */
[----:B----4-:R4:W-:Y:S01]  /*0ed0*/  STS [R18+UR7], R17 ;  /* 0x0000001112007988 */ /* 0x0109e20008000807 */
[----:B0-----:R-:W-:-:S05]  /*0ee0*/  IMAD.WIDE R28, R14, 0x4, R28 ;  /* 0x000000040e1c7825 */ /* 0x001fca00078e021c */
[----:B----4-:R0:W4:Y:S01]  /*0ef0*/  LDG.E R17, desc[UR12][R28.64] ;  /* 0x0000000c1c117981 */ /* 0x010122000c1e1900 */
[----:B------:R-:W-:Y:S01]  /*0f00*/  IADD3 R19, PT, PT, R18, UR7, RZ ;  /* 0x0000000712137c10 */ /* 0x000fe2000fffe0ff */
[----:B------:R-:W-:-:S04]  /*0f10*/  VIADD R24, R20, 0xc ;  /* 0x0000000c14187836 */ /* 0x000fc80000000000 */
[----:B------:R5:W-:Y:S01]  /*0f20*/  STS [R19+UR7], R23 ;  /* 0x0000001713007988 */ /* 0x000be20008000807 */
[----:B------:R-:W-:Y:S01]  /*0f30*/  IMAD R22, R22, R15, R8 ;  /* 0x0000000f16167224 */ /* 0x000fe200078e0208 */
[----:B-----5:R-:W-:Y:S01]  /*0f40*/  IADD3 R23, PT, PT, R3, R24, RZ ;  /* 0x0000001803177210 */ /* 0x020fe20007ffe0ff */
[----:B------:R-:W-:-:S03]  /*0f50*/  IMAD.WIDE R18, R14, 0x4, R28 ;  /* 0x000000040e127825 */ /* 0x000fc600078e021c */
[----:B0-----:R-:W-:Y:S01]  /*0f60*/  LEA R28, R22, R0, 0x2 ;  /* 0x00000000161c7211 */ /* 0x001fe200078e10ff */
[----:B------:R-:W-:Y:S01]  /*0f70*/  IMAD R29, R23, R14, R21 ;  /* 0x0000000e171d7224 */ /* 0x000fe200078e0215 */
[----:B------:R-:W5:Y:S03]  /*0f80*/  LDG.E R26, desc[UR12][R18.64] ;  /* 0x0000000c121a7981 */ /* 0x000f66000c1e1900 */
[----:B------:R-:W-:Y:S01]  /*0f90*/  IMAD.WIDE R22, R29, 0x4, R12 ;  /* 0x000000041d167825 */ /* 0x000fe200078e020c */
[----:B--2---:R0:W-:Y:S04]  /*0fa0*/  STS [R28], R27 ;  /* 0x0000001b1c007388 */ /* 0x0041e80000000800 */
[----:B0-----:R0:W2:Y:S02]  /*0fb0*/  LDG.E R27, desc[UR12][R22.64] ;  /* 0x0000000c161b7981 */ /* 0x0010a4000c1e1900 */
[----:B0-----:R-:W-:-:S05]  /*0fc0*/  IMAD.WIDE R22, R14, 0x4, R22 ;  /* 0x000000040e167825 */ /* 0x001fca00078e0216 */
[----:B------:R-:W2:Y:S01]  /*0fd0*/  LDG.E R29, desc[UR12][R22.64] ;  /* 0x0000000c161d7981 */ /* 0x000ea2000c1e1900 */
[----:B------:R-:W-:-:S05]  /*0fe0*/  IMAD.WIDE R18, R14, 0x4, R22 ;  /* 0x000000040e127825 */ /* 0x000fca00078e0216 */
[----:B------:R0:W2:Y:S04]  /*0ff0*/  LDG.E R22, desc[UR12][R18.64] ;  /* 0x0000000c12167981 */ /* 0x0000a8000c1e1900 */
[----:B---3--:R3:W-:Y:S02]  /*1000*/  STS [R28+UR7], R16 ;  /* 0x000000101c007988 */ /* 0x0087e40008000807 */
[----:B---3--:R-:W-:-:S05]  /*1010*/  IADD3 R28, PT, PT, R28, UR7, RZ ;  /* 0x000000071c1c7c10 */ /* 0x008fca000fffe0ff */
[----:B----4-:R3:W-:Y:S02]  /*1020*/  STS [R28+UR7], R17 ;  /* 0x000000111c007988 */ /* 0x0107e40008000807 */
[----:B---3--:R-:W-:-:S05]  /*1030*/  IMAD.WIDE R16, R14, 0x4, R18 ;  /* 0x000000040e107825 */ /* 0x008fca00078e0212 */
[----:B------:R3:W4:Y:S01]  /*1040*/  LDG.E R18, desc[UR12][R16.64] ;  /* 0x0000000c10127981 */ /* 0x000722000c1e1900 */
[----:B0-----:R-:W-:-:S04]  /*1050*/  IMAD R19, R24, R15, R8 ;  /* 0x0000000f18137224 */ /* 0x001fc800078e0208 */
[----:B------:R-:W-:Y:S01]  /*1060*/  IMAD R19, R19, 0x4, R0 ;  /* 0x0000000413137824 */ /* 0x000fe200078e0200 */
[----:B------:R-:W-:-:S04]  /*1070*/  IADD3 R24, PT, PT, R28, UR7, RZ ;  /* 0x000000071c187c10 */ /* 0x000fc8000fffe0ff */
[----:B------:R-:W-:Y:S01]  /*1080*/  IADD3 R23, PT, PT, R19, UR7, RZ ;  /* 0x0000000713177c10 */ /* 0x000fe2000fffe0ff */
[----:B-----5:R0:W-:Y:S03]  /*1090*/  STS [R24+UR7], R26 ;  /* 0x0000001a18007988 */ /* 0x0201e60008000807 */
[----:B---3--:R-:W-:Y:S02]  /*10a0*/  IADD3 R16, PT, PT, R23, UR7, RZ ;  /* 0x0000000717107c10 */ /* 0x008fe4000fffe0ff */
[----:B------:R-:W-:Y:S01]  /*10b0*/  IADD3 R20, PT, PT, R20, 0x10, RZ ;  /* 0x0000001014147810 */ /* 0x000fe20007ffe0ff */
[----:B--2---:R0:W-:Y:S03]  /*10c0*/  STS [R19], R27 ;  /* 0x0000001b13007388 */ /* 0x0041e60000000800 */
[----:B------:R-:W-:Y:S01]  /*10d0*/  ISETP.GE.AND P1, PT, R20, R25, PT ;  /* 0x000000191400720c */ /* 0x000fe20003f26270 */
[----:B------:R0:W-:Y:S04]  /*10e0*/  STS [R19+UR7], R29 ;  /* 0x0000001d13007988 */ /* 0x0001e80008000807 */
[----:B------:R0:W-:Y:S04]  /*10f0*/  STS [R23+UR7], R22 ;  /* 0x0000001617007988 */ /* 0x0001e80008000807 */
[----:B----4-:R0:W-:Y:S04]  /*1100*/  STS [R16+UR7], R18 ;  /* 0x0000001210007988 */ /* 0x0101e80008000807 */
[----:B------:R-:W-:Y:S05]  /*1110*/  @!P1 BRA `(.L_x_12) ;  /* 0xfffffff800c89947 */ /* 0x000fea000383ffff */
[----:B------:R-:W-:-:S07]  /*1120*/  MOV R14, R9 ;  /* 0x00000009000e7202 */ /* 0x000fce0000000f00 */
.L_x_11:
[----:B------:R-:W-:-:S05]  /*1130*/  IMAD.IADD R12, R9, 0x1, -R20 ;  /* 0x00000001090c7824 */ /* 0x000fca00078e0a14 */
[----:B------:R-:W-:-:S13]  /*1140*/  ISETP.GT.AND P1, PT, R12, 0x4, PT ;  /* 0x000000040c00780c */ /* 0x000fda0003f24270 */
[----:B------:R-:W-:Y:S05]  /*1150*/  @!P1 BRA `(.L_x_13) ;  /* 0x0000000000a89947 */ /* 0x000fea0003800000 */
[----:B------:R-:W2:Y:S01]  /*1160*/  LDC.64 R12, c[0x0][0x3a8] ;  /* 0x0000ea00ff0c7b82 */ /* 0x000ea20000000a00 */
[----:B------:R-:W-:Y:S02]  /*1170*/  IADD3 R14, PT, PT, R3, R20, RZ ;  /* 0x00000014030e7210 */ /* 0x000fe40007ffe0ff */
[----:B0-----:R-:W-:-:S04]  /*1180*/  IADD3 R24, PT, PT, R20, 0x4, RZ ;  /* 0x0000000414187810 */ /* 0x001fc80007ffe0ff */
[----:B------:R-:W-:Y:S01]  /*1190*/  IADD3 R16, PT, PT, R3, R24, RZ ;  /* 0x0000001803107210 */ /* 0x000fe20007ffe0ff */
[----:B------:R-:W0:Y:S01]  /*11a0*/  LDC.64 R18, c[0x0][0x380] ;  /* 0x0000e000ff127b82 */ /* 0x000e220000000a00 */
[----:B--2---:R-:W-:-:S03]  /*11b0*/  IMAD R15, R14, R12, R21 ;  /* 0x0000000c0e0f7224 */ /* 0x004fc600078e0215 */
[----:B------:R-:W-:Y:S02]  /*11c0*/  IMAD R17, R16, R12, R21 ;  /* 0x0000000c10117224 */ /* 0x000fe400078e0215 */
[----:B0-----:R-:W-:-:S04]  /*11d0*/  IMAD.WIDE R14, R15, 0x4, R18 ;  /* 0x000000040f0e7825 */ /* 0x001fc800078e0212 */
[----:B------:R-:W-:Y:S01]  /*11e0*/  IMAD.WIDE R18, R17, 0x4, R18 ;  /* 0x0000000411127825 */ /* 0x000fe200078e0212 */
[----:B------:R0:W2:Y:S03]  /*11f0*/  LDG.E R25, desc[UR12][R14.64] ;  /* 0x0000000c0e197981 */ /* 0x0000a6000c1e1900 */
[----:B------:R-:W-:-:S04]  /*1200*/  IMAD.WIDE R26, R12, 0x4, R14 ;  /* 0x000000040c1a7825 */ /* 0x000fc800078e020e */
[----:B0-----:R-:W-:-:S04]  /*1210*/  IMAD.WIDE R14, R12, 0x4, R18 ;  /* 0x000000040c0e7825 */ /* 0x001fc800078e0212 */
[C---:B------:R-:W-:Y:S01]  /*1220*/  IMAD.WIDE R16, R12.reuse, 0x4, R26 ;  /* 0x000000040c107825 */ /* 0x040fe200078e021a */
[----:B------:R-:W3:Y:S04]  /*1230*/  LDG.E R29, desc[UR12][R14.64] ;  /* 0x0000000c0e1d7981 */ /* 0x000ee8000c1e1900 */
[----:B------:R-:W4:Y:S04]  /*1240*/  LDG.E R26, desc[UR12][R26.64] ;  /* 0x0000000c1a1a7981 */ /* 0x000f28000c1e1900 */
[----:B------:R0:W5:Y:S04]  /*1250*/  LDG.E R28, desc[UR12][R16.64] ;  /* 0x0000000c101c7981 */ /* 0x000168000c1e1900 */
[----:B------:R1:W3:Y:S01]  /*1260*/  LDG.E R27, desc[UR12][R18.64] ;  /* 0x0000000c121b7981 */ /* 0x0002e2000c1e1900 */
[----:B0-----:R-:W-:-:S04]  /*1270*/  IMAD.WIDE R16, R12, 0x4, R16 ;  /* 0x000000040c107825 */ /* 0x001fc800078e0210 */
[C---:B-1----:R-:W-:Y:S02]  /*1280*/  IMAD.WIDE R18, R12.reuse, 0x4, R14 ;  /* 0x000000040c127825 */ /* 0x042fe400078e020e */
[----:B------:R-:W3:Y:S02]  /*1290*/  LDG.E R16, desc[UR12][R16.64] ;  /* 0x0000000c10107981 */ /* 0x000ee4000c1e1900 */
[----:B------:R-:W-:Y:S02]  /*12a0*/  IMAD.WIDE R22, R12, 0x4, R18 ;  /* 0x000000040c167825 */ /* 0x000fe400078e0212 */
[----:B------:R0:W3:Y:S04]  /*12b0*/  LDG.E R12, desc[UR12][R18.64] ;  /* 0x0000000c120c7981 */ /* 0x0000e8000c1e1900 */
[----:B------:R-:W3:Y:S01]  /*12c0*/  LDG.E R22, desc[UR12][R22.64] ;  /* 0x0000000c16167981 */ /* 0x000ee2000c1e1900 */
[----:B------:R-:W-:-:S02]  /*12d0*/  IMAD R15, R20, R13, R8 ;  /* 0x0000000d140f7224 */ /* 0x000fc400078e0208 */
[----:B------:R-:W-:-:S03]  /*12e0*/  IMAD R24, R24, R13, R8 ;  /* 0x0000000d18187224 */ /* 0x000fc600078e0208 */
[----:B------:R-:W-:Y:S01]  /*12f0*/  LEA R13, R15, R0, 0x2 ;  /* 0x000000000f0d7211 */ /* 0x000fe200078e10ff */
[----:B0-----:R-:W-:-:S03]  /*1300*/  IMAD R18, R24, 0x4, R0 ;  /* 0x0000000418127824 */ /* 0x001fc600078e0200 */
[----:B------:R-:W-:Y:S02]  /*1310*/  IADD3 R24, PT, PT, R13, UR7, RZ ;  /* 0x000000070d187c10 */ /* 0x000fe4000fffe0ff */
[----:B------:R-:W-:Y:S02]  /*1320*/  IADD3 R17, PT, PT, R18, UR7, RZ ;  /* 0x0000000712117c10 */ /* 0x000fe4000fffe0ff */
[----:B------:R-:W-:Y:S02]  /*1330*/  IADD3 R15, PT, PT, R24, UR7, RZ ;  /* 0x00000007180f7c10 */ /* 0x000fe4000fffe0ff */
[----:B------:R-:W-:Y:S01]  /*1340*/  IADD3 R19, PT, PT, R17, UR7, RZ ;  /* 0x0000000711137c10 */ /* 0x000fe2000fffe0ff */
[----:B------:R-:W-:Y:S01]  /*1350*/  IMAD.MOV.U32 R14, RZ, RZ, R9 ;  /* 0x000000ffff0e7224 */ /* 0x000fe200078e0009 */
[----:B------:R-:W-:Y:S02]  /*1360*/  PLOP3.LUT P0, PT, PT, PT, PT, 0x8, 0x80 ;  /* 0x000000000080781c */ /* 0x000fe40003f0e170 */
[----:B------:R-:W-:Y:S01]  /*1370*/  IADD3 R20, PT, PT, R20, 0x8, RZ ;  /* 0x0000000814147810 */ /* 0x000fe20007ffe0ff */
[----:B--2---:R2:W-:Y:S04]  /*1380*/  STS [R13], R25 ;  /* 0x000000190d007388 */ /* 0x0045e80000000800 */
[----:B----4-:R2:W-:Y:S04]  /*1390*/  STS [R13+UR7], R26 ;  /* 0x0000001a0d007988 */ /* 0x0105e80008000807 */
[----:B-----5:R2:W-:Y:S04]  /*13a0*/  STS [R24+UR7], R28 ;  /* 0x0000001c18007988 */ /* 0x0205e80008000807 */
[----:B---3--:R2:W-:Y:S04]  /*13b0*/  STS [R15+UR7], R16 ;  /* 0x000000100f007988 */ /* 0x0085e80008000807 */
[----:B------:R2:W-:Y:S04]  /*13c0*/  STS [R18], R27 ;  /* 0x0000001b12007388 */ /* 0x0005e80000000800 */
[----:B------:R2:W-:Y:S04]  /*13d0*/  STS [R18+UR7], R29 ;  /* 0x0000001d12007988 */ /* 0x0005e80008000807 */
[----:B------:R2:W-:Y:S04]  /*13e0*/  STS [R17+UR7], R12 ;  /* 0x0000000c11007988 */ /* 0x0005e80008000807 */
[----:B------:R2:W-:Y:S02]  /*13f0*/  STS [R19+UR7], R22 ;  /* 0x0000001613007988 */ /* 0x0005e40008000807 */
.L_x_13:
[----:B------:R-:W-:-:S13]  /*1400*/  ISETP.NE.OR P0, PT, R20, R9, P0 ;  /* 0x000000091400720c */ /* 0x000fda0000705670 */
[----:B------:R-:W-:Y:S05]  /*1410*/  @!P0 BRA `(.L_x_9) ;  /* 0x00000000005c8947 */ /* 0x000fea0003800000 */
.L_x_10:
[----:B0-2---:R-:W0:Y:S01]  /*1420*/  LDC.64 R18, c[0x0][0x380] ;  /* 0x0000e000ff127b82 */ /* 0x005e220000000a00 */
[----:B------:R-:W-:-:S05]  /*1430*/  IADD3 R12, PT, PT, R3, R20, RZ ;  /* 0x00000014030c7210 */ /* 0x000fca0007ffe0ff */
[----:B-1----:R-:W-:-:S04]  /*1440*/  IMAD R13, R12, R10, R21 ;  /* 0x0000000a0c0d7224 */ /* 0x002fc800078e0215 */
[----:B0-----:R-:W-:-:S04]  /*1450*/  IMAD.WIDE R18, R13, 0x4, R18 ;  /* 0x000000040d127825 */ /* 0x001fc800078e0212 */
[C---:B------:R-:W-:Y:S02]  /*1460*/  IMAD.WIDE R16, R10.reuse, 0x4, R18 ;  /* 0x000000040a107825 */ /* 0x040fe400078e0212 */
[----:B------:R-:W2:Y:S02]  /*1470*/  LDG.E R18, desc[UR12][R18.64] ;  /* 0x0000000c12127981 */ /* 0x000ea4000c1e1900 */
[C---:B------:R-:W-:Y:S02]  /*1480*/  IMAD.WIDE R12, R10.reuse, 0x4, R16 ;  /* 0x000000040a0c7825 */ /* 0x040fe400078e0210 */
[----:B------:R-:W3:Y:S02]  /*1490*/  LDG.E R16, desc[UR12][R16.64] ;  /* 0x0000000c10107981 */ /* 0x000ee4000c1e1900 */
[----:B------:R-:W-:Y:S02]  /*14a0*/  IMAD.WIDE R14, R10, 0x4, R12 ;  /* 0x000000040a0e7825 */ /* 0x000fe400078e020c */
[----:B------:R-:W4:Y:S04]  /*14b0*/  LDG.E R12, desc[UR12][R12.64] ;  /* 0x0000000c0c0c7981 */ /* 0x000f28000c1e1900 */
[----:B------:R-:W5:Y:S01]  /*14c0*/  LDG.E R14, desc[UR12][R14.64] ;  /* 0x0000000c0e0e7981 */ /* 0x000f62000c1e1900 */
[----:B------:R-:W-:-:S05]  /*14d0*/  IMAD R23, R20, R11, R8 ;  /* 0x0000000b14177224 */ /* 0x000fca00078e0208 */
[----:B------:R-:W-:-:S04]  /*14e0*/  LEA R23, R23, R0, 0x2 ;  /* 0x0000000017177211 */ /* 0x000fc800078e10ff */
[----:B------:R-:W-:-:S05]  /*14f0*/  IADD3 R25, PT, PT, R23, UR7, RZ ;  /* 0x0000000717197c10 */ /* 0x000fca000fffe0ff */
[----:B------:R-:W-:Y:S01]  /*1500*/  VIADD R27, R25, UR7 ;  /* 0x00000007191b7c36 */ /* 0x000fe20008000000 */
[----:B------:R-:W-:-:S04]  /*1510*/  IADD3 R20, PT, PT, R20, 0x4, RZ ;  /* 0x0000000414147810 */ /* 0x000fc80007ffe0ff */
[----:B------:R-:W-:Y:S01]  /*1520*/  ISETP.NE.AND P0, PT, R20, R9, PT ;  /* 0x000000091400720c */ /* 0x000fe20003f05270 */
[----:B--2---:R0:W-:Y:S04]  /*1530*/  STS [R23], R18 ;  /* 0x0000001217007388 */ /* 0x0041e80000000800 */
[----:B---3--:R0:W-:Y:S04]  /*1540*/  STS [R23+UR7], R16 ;  /* 0x0000001017007988 */ /* 0x0081e80008000807 */
[----:B----4-:R0:W-:Y:S04]  /*1550*/  STS [R25+UR7], R12 ;  /* 0x0000000c19007988 */ /* 0x0101e80008000807 */
[----:B-----5:R0:W-:Y:S01]  /*1560*/  STS [R27+UR7], R14 ;  /* 0x0000000e1b007988 */ /* 0x0201e20008000807 */
[----:B------:R-:W-:Y:S05]  /*1570*/  @P0 BRA `(.L_x_10) ;  /* 0xfffffffc00a80947 */ /* 0x000fea000383ffff */
[----:B0-----:R-:W-:-:S07]  /*1580*/  MOV R14, R9 ;  /* 0x00000009000e7202 */ /* 0x001fce0000000f00 */
.L_x_9:
[----:B------:R-:W-:-:S13]  /*1590*/  ISETP.NE.AND P0, PT, R7, RZ, PT ;  /* 0x000000ff0700720c */ /* 0x000fda0003f05270 */
[----:B------:R-:W-:Y:S05]  /*15a0*/  @!P0 BRA `(.L_x_8) ;  /* 0x00000000004c8947 */ /* 0x000fea0003800000 */
[----:B-1----:R-:W1:Y:S01]  /*15b0*/  LDC.64 R10, c[0x0][0x3a8] ;  /* 0x0000ea00ff0a7b82 */ /* 0x002e620000000a00 */
[----:B--2---:R-:W-:-:S07]  /*15c0*/  IADD3 R15, PT, PT, R3, R14, RZ ;  /* 0x0000000e030f7210 */ /* 0x004fce0007ffe0ff */
[----:B------:R-:W2:Y:S01]  /*15d0*/  LDC.64 R12, c[0x0][0x380] ;  /* 0x0000e000ff0c7b82 */ /* 0x000ea20000000a00 */
[----:B-1----:R-:W-:-:S04]  /*15e0*/  IMAD R15, R15, R10, R21 ;  /* 0x0000000a0f0f7224 */ /* 0x002fc800078e0215 */
[----:B--2---:R-:W-:-:S05]  /*15f0*/  IMAD.WIDE R12, R15, 0x4, R12 ;  /* 0x000000040f0c7825 */ /* 0x004fca00078e020c */
[----:B------:R-:W2:Y:S01]  /*1600*/  LDG.E R15, desc[UR12][R12.64] ;  /* 0x0000000c0c0f7981 */ /* 0x000ea2000c1e1900 */
[----:B------:R-:W-:Y:S01]  /*1610*/  IMAD R11, R14, R11, R8 ;  /* 0x0000000b0e0b7224 */ /* 0x000fe200078e0208 */
[----:B------:R-:W-:-:S04]  /*1620*/  ISETP.NE.AND P0, PT, R7, 0x1, PT ;  /* 0x000000010700780c */ /* 0x000fc80003f05270 */
[----:B------:R-:W-:-:S05]  /*1630*/  LEA R14, R11, R0, 0x2 ;  /* 0x000000000b0e7211 */ /* 0x000fca00078e10ff */
[----:B--2---:R3:W-:Y:S04]  /*1640*/  STS [R14], R15 ;  /* 0x0000000f0e007388 */ /* 0x0047e80000000800 */
[----:B------:R-:W-:Y:S05]  /*1650*/  @!P0 BRA `(.L_x_8) ;  /* 0x0000000000208947 */ /* 0x000fea0003800000 */
[----:B------:R-:W-:Y:S01]  /*1660*/  ISETP.NE.AND P0, PT, R7, 0x2, PT ;  /* 0x000000020700780c */ /* 0x000fe20003f05270 */
[----:B------:R-:W-:-:S12]  /*1670*/  IMAD.WIDE R12, R10, 0x4, R12 ;  /* 0x000000040a0c7825 */ /* 0x000fd800078e020c */
[----:B------:R-:W-:Y:S02]  /*1680*/  @P0 IMAD.WIDE R10, R10, 0x4, R12 ;  /* 0x000000040a0a0825 */ /* 0x000fe400078e020c */
[----:B------:R-:W2:Y:S04]  /*1690*/  LDG.E R12, desc[UR12][R12.64] ;  /* 0x0000000c0c0c7981 */ /* 0x000ea8000c1e1900 */
[----:B------:R-:W4:Y:S01]  /*16a0*/  @P0 LDG.E R10, desc[UR12][R10.64] ;  /* 0x0000000c0a0a0981 */ /* 0x000f22000c1e1900 */
[----:B---3--:R-:W-:-:S03]  /*16b0*/  VIADD R15, R14, UR7 ;  /* 0x000000070e0f7c36 */ /* 0x008fc60008000000 */
[----:B--2---:R1:W-:Y:S04]  /*16c0*/  STS [R14+UR7], R12 ;  /* 0x0000000c0e007988 */ /* 0x0043e80008000807 */
[----:B----4-:R1:W-:Y:S02]  /*16d0*/  @P0 STS [R15+UR7], R10 ;  /* 0x0000000a0f000988 */ /* 0x0103e40008000807 */
.L_x_8:
[----:B------:R-:W1:Y:S01]  /*16e0*/  LDCU UR4, c[0x0][0x3ac] ;  /* 0x00007580ff0477ac */ /* 0x000e620008000800 */
[----:B0-----:R-:W-:Y:S02]  /*16f0*/  IADD3 R8, PT, PT, R2, R8, RZ ;  /* 0x0000000802087210 */ /* 0x001fe40007ffe0ff */
[----:B-1----:R-:W-:-:S04]  /*1700*/  MOV R11, UR4 ;  /* 0x00000004000b7c02 */ /* 0x002fc80008000f00 */
[----:B------:R-:W-:-:S13]  /*1710*/  ISETP.GE.AND P0, PT, R8, R11, PT ;  /* 0x0000000b0800720c */ /* 0x000fda0003f06270 */
[----:B------:R-:W-:Y:S05]  /*1720*/  @!P0 BRA `(.L_x_14) ;  /* 0xfffffff000fc8947 */ /* 0x000fea000383ffff */
.L_x_7:
[----:B------:R-:W-:Y:S05]  /*1730*/  BSYNC.RECONVERGENT B0 ;  /* 0x0000000000007941 */ /* 0x000fea0003800200 */
.L_x_6:
[----:B------:R-:W-:-:S13]  /*1740*/  ISETP.GE.AND P0, PT, R4, 0x1, PT ;  /* 0x000000010400780c */ /* 0x000fda0003f06270 */
[----:B------:R-:W-:Y:S05]  /*1750*/  @!P0 EXIT ;  /* 0x000000000000894d */ /* 0x000fea0003800000 */
[----:B------:R-:W0:Y:S01]  /*1760*/  LDC R0, c[0x0][0x3a0] ;  /* 0x0000e800ff007b82 */ /* 0x000e220000000800 */
[C---:B------:R-:W-:Y:S01]  /*1770*/  LOP3.LUT R7, R11.reuse, 0x7, RZ, 0xc0, !PT ;  /* 0x000000070b077812 */ /* 0x040fe200078ec0ff */
[----:B------:R-:W4:Y:S01]  /*1780*/  LDCU UR11, c[0x0][0x360] ;  /* 0x00006c00ff0b77ac */ /* 0x000f220008000800 */
[----:B-1----:R-:W-:Y:S01]  /*1790*/  LOP3.LUT R8, R11, 0x7ffffff8, RZ, 0xc0, !PT ;  /* 0x7ffffff80b087812 */ /* 0x002fe200078ec0ff */
[----:B------:R-:W-:Y:S01]  /*17a0*/  UMOV UR4, URZ ;  /* 0x000000ff00047c82 */ /* 0x000fe20008000000 */
[----:B0---4-:R-:W-:-:S07]  /*17b0*/  IMAD R9, R0, UR5, R3 ;  /* 0x0000000500097c24 */ /* 0x011fce000f8e0203 */
.L_x_72:
[----:B0-----:R-:W0:Y:S01]  /*17c0*/  LDCU UR5, c[0x0][0x3ac] ;  /* 0x00007580ff0577ac */ /* 0x001e220008000800 */
[----:B-----5:R-:W-:Y:S01]  /*17d0*/  MOV R0, UR4 ;  /* 0x0000000400007c02 */ /* 0x020fe20008000f00 */
[----:B------:R-:W-:Y:S01]  /*17e0*/  BSSY.RECONVERGENT B0, `(.L_x_15) ;  /* 0x000014a000007945 */ /* 0x000fe20003800200 */
[----:B-1----:R-:W1:Y:S03]  /*17f0*/  LDCU UR6, c[0x0][0x3a4] ;  /* 0x00007480ff0677ac */ /* 0x002e660008000800 */
[----:B------:R-:W-:Y:S01]  /*1800*/  IMAD R0, R0, UR14, RZ ;  /* 0x0000000e00007c24 */ /* 0x000fe2000f8e02ff */
[----:B------:R-:W-:-:S03]  /*1810*/  UIADD3 UR4, UPT, UPT, UR4, 0x1, URZ ;  /* 0x0000000104047890 */ /* 0x000fc6000fffe0ff */
[----:B------:R-:W-:-:S03]  /*1820*/  IMAD.MOV R2, RZ, RZ, -R0 ;  /* 0x000000ffff027224 */ /* 0x000fc600078e0a00 */
[----:B------:R-:W-:Y:S02]  /*1830*/  ISETP.NE.AND P1, PT, R4, UR4, PT ;  /* 0x0000000404007c0c */ /* 0x000fe4000bf25270 */
[----:B0-----:R-:W-:Y:S02]  /*1840*/  ISETP.GE.AND P0, PT, R6, UR5, PT ;  /* 0x0000000506007c0c */ /* 0x001fe4000bf06270 */
[----:B-1----:R-:W-:-:S04]  /*1850*/  MOV R11, UR6 ;  /* 0x00000006000b7c02 */ /* 0x002fc80008000f00 */
[----:B------:R-:W-:-:S04]  /*1860*/  VIADDMNMX R2, R2, R11, UR14, PT ;  /* 0x0000000e02027e46 */ /* 0x000fc8000b80010b */
[----:B------:R-:W-:-:S03]  /*1870*/  R2UR UR18, R2 ;  /* 0x00000000021272ca */ /* 0x000fc600000e0000 */
[----:B------:R-:W-:-:S12]  /*1880*/  @P0 BRA `(.L_x_16) ;  /* 0x0000001000fc0947 */ /* 0x000fd80003800000 */
[----:B------:R-:W-:Y:S02]  /*1890*/  MOV R10, UR18 ;  /* 0x00000012000a7c02 */ /* 0x000fe40008000f00 */
[----:B------:R-:W-:Y:S02]  /*18a0*/  MOV R2, R6 ;  /* 0x0000000600027202 */ /* 0x000fe40000000f00 */
[----:B------:R-:W-:-:S07]  /*18b0*/  LOP3.LUT R10, R10, 0x7ffffffc, RZ, 0xc0, !PT ;  /* 0x7ffffffc0a0a7812 */ /* 0x000fce00078ec0ff */
.L_x_23:
[----:B------:R-:W-:-:S09]  /*18c0*/  UISETP.GE.AND UP0, UPT, UR18, 0x1, UPT ;  /* 0x000000011200788c */ /* 0x000fd2000bf06270 */
[----:B01----:R-:W-:Y:S05]  /*18d0*/  BRA.U !UP0, `(.L_x_17) ;  /* 0x0000001108d87547 */ /* 0x003fea000b800000 */
[----:B------:R-:W-:Y:S01]  /*18e0*/  UISETP.GE.U32.AND UP0, UPT, UR18, 0x4, UPT ;  /* 0x000000041200788c */ /* 0x000fe2000bf06070 */
[----:B------:R-:W-:Y:S01]  /*18f0*/  HFMA2 R23, -RZ, RZ, 0, 0 ;  /* 0x00000000ff177431 */ /* 0x000fe200000001ff */
[----:B------:R-:W-:-:S07]  /*1900*/  IADD3 R11, PT, PT, R5, R2, RZ ;  /* 0x00000002050b7210 */ /* 0x000fce0007ffe0ff */
[----:B------:R-:W-:Y:S05]  /*1910*/  BRA.U !UP0, `(.L_x_18) ;  /* 0x0000001108407547 */ /* 0x000fea000b800000 */
[----:B------:R-:W-:Y:S01]  /*1920*/  IMAD.MOV R20, RZ, RZ, -R10 ;  /* 0x000000ffff147224 */ /* 0x000fe200078e0a0a */
[----:B------:R-:W-:-:S04]  /*1930*/  MOV R21, RZ ;  /* 0x000000ff00157202 */ /* 0x000fc80000000f00 */
[----:B------:R-:W-:-:S13]  /*1940*/  ISETP.GE.AND P0, PT, R20, RZ, PT ;  /* 0x000000ff1400720c */ /* 0x000fda0003f06270 */
[----:B------:R-:W-:Y:S05]  /*1950*/  @P0 BRA `(.L_x_19) ;  /* 0x0000000c008c0947 */ /* 0x000fea0003800000 */
[----:B--2---:R-:W-:Y:S02]  /*1960*/  IADD3 R12, PT, PT, -R20, RZ, RZ ;  /* 0x000000ff140c7210 */ /* 0x004fe40007ffe1ff */
[----:B------:R-:W-:Y:S02]  /*1970*/  PLOP3.LUT P0, PT, PT, PT, PT, 0x80, 0x8 ;  /* 0x000000000008781c */ /* 0x000fe40003f0f070 */
[----:B------:R-:W-:-:S13]  /*1980*/  ISETP.GT.AND P2, PT, R12, 0xc, PT ;  /* 0x0000000c0c00780c */ /* 0x000fda0003f44270 */
[----:B------:R-:W-:Y:S05]  /*1990*/  @!P2 BRA `(.L_x_20) ;  /* 0x000000080040a947 */ /* 0x000fea0003800000 */
[----:B------:R-:W-:-:S13]  /*19a0*/  PLOP3.LUT P0, PT, PT, PT, PT, 0x8, 0x80 ;  /* 0x000000000080781c */ /* 0x000fda0003f0e170 */
.L_x_21:
[----:B0-----:R-:W0:Y:S01]  /*19b0*/  LDC.64 R12, c[0x0][0x3a8] ;  /* 0x0000ea00ff0c7b82 */ /* 0x001e220000000a00 */
[----:B------:R-:W-:-:S07]  /*19c0*/  IADD3 R16, PT, PT, R0, R21, RZ ;  /* 0x0000001500107210 */ /* 0x000fce0007ffe0ff */
[----:B---3--:R-:W1:Y:S08]  /*19d0*/  LDC.64 R14, c[0x0][0x388] ;  /* 0x0000e200ff0e7b82 */ /* 0x008e700000000a00 */
[----:B------:R-:W2:Y:S01]  /*19e0*/  LDC.64 R24, c[0x0][0x390] ;  /* 0x0000e400ff187b82 */ /* 0x000ea20000000a00 */
[----:B0-----:R-:W-:-:S04]  /*19f0*/  IMAD R27, R16, R12, R11 ;  /* 0x0000000c101b7224 */ /* 0x001fc800078e020b */
[----:B-1----:R-:W-:-:S05]  /*1a00*/  IMAD.WIDE R18, R27, 0x4, R14 ;  /* 0x000000041b127825 */ /* 0x002fca00078e020e */
[----:B------:R-:W3:Y:S01]  /*1a10*/  LDG.E R28, desc[UR12][R18.64] ;  /* 0x0000000c121c7981 */ /* 0x000ee2000c1e1900 */
[----:B------:R-:W-:Y:S02]  /*1a20*/  IMAD R29, R21, R13, R2 ;  /* 0x0000000d151d7224 */ /* 0x000fe400078e0202 */
[----:B--2---:R-:W-:-:S03]  /*1a30*/  IMAD.WIDE R26, R27, 0x4, R24 ;  /* 0x000000041b1a7825 */ /* 0x004fc600078e0218 */
[----:B------:R-:W-:Y:S01]  /*1a40*/  LEA R16, R29, UR16, 0x2 ;  /* 0x000000101d107c11 */ /* 0x000fe2000f8e10ff */
[----:B------:R-:W-:-:S05]  /*1a50*/  IMAD.WIDE R22, R12, 0x4, R18 ;  /* 0x000000040c167825 */ /* 0x000fca00078e0212 */
[----:B------:R-:W2:Y:S04]  /*1a60*/  LDG.E R17, desc[UR12][R22.64] ;  /* 0x0000000c16117981 */ /* 0x000ea8000c1e1900 */
[----:B---3--:R0:W-:Y:S04]  /*1a70*/  STS [R16], R28 ;  /* 0x0000001c10007388 */ /* 0x0081e80000000800 */
[----:B0-----:R0:W3:Y:S01]  /*1a80*/  LDG.E R28, desc[UR12][R26.64] ;  /* 0x0000000c1a1c7981 */ /* 0x0010e2000c1e1900 */
[----:B------:R-:W-:Y:S01]  /*1a90*/  IMAD.WIDE R18, R12, 0x4, R22 ;  /* 0x000000040c127825 */ /* 0x000fe200078e0216 */
[----:B------:R-:W-:-:S03]  /*1aa0*/  LEA R29, R29, UR17, 0x2 ;  /* 0x000000111d1d7c11 */ /* 0x000fc6000f8e10ff */
[----:B0-----:R-:W-:-:S05]  /*1ab0*/  IMAD.WIDE R26, R12, 0x4, R26 ;  /* 0x000000040c1a7825 */ /* 0x001fca00078e021a */
[----:B------:R0:W4:Y:S02]  /*1ac0*/  LDG.E R22, desc[UR12][R26.64] ;  /* 0x0000000c1a167981 */ /* 0x000124000c1e1900 */
[C---:B0-----:R-:W-:Y:S02]  /*1ad0*/  IMAD.WIDE R26, R12.reuse, 0x4, R26 ;  /* 0x000000040c1a7825 */ /* 0x041fe400078e021a */
[----:B---3--:R0:W-:Y:S04]  /*1ae0*/  STS [R29], R28 ;  /* 0x0000001c1d007388 */ /* 0x0081e80000000800 */
[----:B--2---:R1:W-:Y:S04]  /*1af0*/  STS [R16+UR7], R17 ;  /* 0x0000001110007988 */ /* 0x0043e80008000807 */
[----:B0-----:R-:W2:Y:S04]  /*1b00*/  LDG.E R28, desc[UR12][R26.64] ;  /* 0x0000000c1a1c7981 */ /* 0x001ea8000c1e1900 */
[----:B-1----:R0:W3:Y:S02]  /*1b10*/  LDG.E R17, desc[UR12][R18.64] ;  /* 0x0000000c12117981 */ /* 0x0020e4000c1e1900 */
[----:B0-----:R-:W-:-:S06]  /*1b20*/  IMAD.WIDE R18, R12, 0x4, R18 ;  /* 0x000000040c127825 */ /* 0x001fcc00078e0212 */
[----:B------:R0:W5:Y:S04]  /*1b30*/  LDG.E R19, desc[UR12][R18.64] ;  /* 0x0000000c12137981 */ /* 0x000168000c1e1900 */
[----:B----4-:R1:W-:Y:S01]  /*1b40*/  STS [R29+UR7], R22 ;  /* 0x000000161d007988 */ /* 0x0103e20008000807 */
[----:B0-----:R-:W-:Y:S01]  /*1b50*/  IADD3 R18, PT, PT, R21, 0x4, RZ ;  /* 0x0000000415127810 */ /* 0x001fe20007ffe0ff */
[----:B-1----:R-:W-:Y:S01]  /*1b60*/  IMAD.WIDE R22, R12, 0x4, R26 ;  /* 0x000000040c167825 */ /* 0x002fe200078e021a */
[----:B------:R-:W-:-:S04]  /*1b70*/  IADD3 R27, PT, PT, R16, UR7, RZ ;  /* 0x00000007101b7c10 */ /* 0x000fc8000fffe0ff */
[----:B------:R0:W4:Y:S01]  /*1b80*/  LDG.E R16, desc[UR12][R22.64] ;  /* 0x0000000c16107981 */ /* 0x000122000c1e1900 */
[----:B------:R-:W-:Y:S02]  /*1b90*/  IADD3 R26, PT, PT, R27, UR7, RZ ;  /* 0x000000071b1a7c10 */ /* 0x000fe4000fffe0ff */
[----:B0-----:R-:W-:-:S05]  /*1ba0*/  IADD3 R23, PT, PT, R0, R18, RZ ;  /* 0x0000001200177210 */ /* 0x001fca0007ffe0ff */
[----:B------:R-:W-:Y:S01]  /*1bb0*/  IMAD R23, R23, R12, R11 ;  /* 0x0000000c17177224 */ /* 0x000fe200078e020b */
[----:B---3--:R0:W-:Y:S02]  /*1bc0*/  STS [R27+UR7], R17 ;  /* 0x000000111b007988 */ /* 0x0081e40008000807 */
[----:B0-----:R-:W-:-:S05]  /*1bd0*/  VIADD R17, R29, UR7 ;  /* 0x000000071d117c36 */ /* 0x001fca0008000000 */
[----:B--2---:R0:W-:Y:S04]  /*1be0*/  STS [R17+UR7], R28 ;  /* 0x0000001c11007988 */ /* 0x0041e80008000807 */
[----:B-----5:R1:W-:Y:S01]  /*1bf0*/  STS [R26+UR7], R19 ;  /* 0x000000131a007988 */ /* 0x0203e20008000807 */
[----:B0-----:R-:W-:-:S05]  /*1c00*/  IMAD.WIDE R28, R23, 0x4, R14 ;  /* 0x00000004171c7825 */ /* 0x001fca00078e020e */
[----:B-1----:R0:W2:Y:S01]  /*1c10*/  LDG.E R26, desc[UR12][R28.64] ;  /* 0x0000000c1c1a7981 */ /* 0x0020a2000c1e1900 */
[----:B------:R-:W-:-:S05]  /*1c20*/  IMAD.WIDE R22, R23, 0x4, R24 ;  /* 0x0000000417167825 */ /* 0x000fca00078e0218 */
[----:B------:R1:W3:Y:S01]  /*1c30*/  LDG.E R27, desc[UR12][R22.64] ;  /* 0x0000000c161b7981 */ /* 0x0002e2000c1e1900 */
[----:B0-----:R-:W-:-:S05]  /*1c40*/  IMAD.WIDE R28, R12, 0x4, R28 ;  /* 0x000000040c1c7825 */ /* 0x001fca00078e021c */
[----:B------:R-:W5:Y:S01]  /*1c50*/  LDG.E R19, desc[UR12][R28.64] ;  /* 0x0000000c1c137981 */ /* 0x000f62000c1e1900 */
[----:B------:R-:W-:-:S05]  /*1c60*/  IADD3 R17, PT, PT, R17, UR7, RZ ;  /* 0x0000000711117c10 */ /* 0x000fca000fffe0ff */
[----:B----4-:R0:W-:Y:S02]  /*1c70*/  STS [R17+UR7], R16 ;  /* 0x0000001011007988 */ /* 0x0101e40008000807 */
[----:B0-----:R-:W-:-:S05]  /*1c80*/  IMAD R16, R18, R13, R2 ;  /* 0x0000000d12107224 */ /* 0x001fca00078e0202 */
[----:B------:R-:W-:-:S05]  /*1c90*/  LEA R18, R16, UR16, 0x2 ;  /* 0x0000001010127c11 */ /* 0x000fca000f8e10ff */
[----:B--2---:R0:W-:Y:S02]  /*1ca0*/  STS [R18], R26 ;  /* 0x0000001a12007388 */ /* 0x0041e40000000800 */
[----:B0-----:R-:W-:Y:S01]  /*1cb0*/  LEA R26, R16, UR17, 0x2 ;  /* 0x00000011101a7c11 */ /* 0x001fe2000f8e10ff */
[----:B------:R-:W-:-:S04]  /*1cc0*/  IMAD.WIDE R16, R12, 0x4, R22 ;  /* 0x000000040c107825 */ /* 0x000fc800078e0216 */
[C---:B-1----:R-:W-:Y:S02]  /*1cd0*/  IMAD.WIDE R22, R12.reuse, 0x4, R28 ;  /* 0x000000040c167825 */ /* 0x042fe400078e021c */
[----:B------:R0:W2:Y:S04]  /*1ce0*/  LDG.E R29, desc[UR12][R16.64] ;  /* 0x0000000c101d7981 */ /* 0x0000a8000c1e1900 */
[----:B---3--:R1:W-:Y:S04]  /*1cf0*/  STS [R26], R27 ;  /* 0x0000001b1a007388 */ /* 0x0083e80000000800 */
[----:B-----5:R3:W-:Y:S01]  /*1d00*/  STS [R18+UR7], R19 ;  /* 0x0000001312007988 */ /* 0x0207e20008000807 */
[----:B0-----:R-:W-:-:S05]  /*1d10*/  IMAD.WIDE R16, R12, 0x4, R16 ;  /* 0x000000040c107825 */ /* 0x001fca00078e0210 */
[----:B-1----:R-:W4:Y:S04]  /*1d20*/  LDG.E R27, desc[UR12][R16.64] ;  /* 0x0000000c101b7981 */ /* 0x002f28000c1e1900 */
[----:B---3--:R0:W3:Y:S02]  /*1d30*/  LDG.E R19, desc[UR12][R22.64] ;  /* 0x0000000c16137981 */ /* 0x0080e4000c1e1900 */
[----:B0-----:R-:W-:-:S06]  /*1d40*/  IMAD.WIDE R22, R12, 0x4, R22 ;  /* 0x000000040c167825 */ /* 0x001fcc00078e0216 */
[----:B------:R0:W5:Y:S02]  /*1d50*/  LDG.E R23, desc[UR12][R22.64] ;  /* 0x0000000c16177981 */ /* 0x000164000c1e1900 */
[----:B0-----:R-:W-:Y:S02]  /*1d60*/  IADD3 R22, PT, PT, R26, UR7, RZ ;  /* 0x000000071a167c10 */ /* 0x001fe4000fffe0ff */
[----:B--2---:R0:W-:Y:S02]  /*1d70*/  STS [R26+UR7], R29 ;  /* 0x0000001d1a007988 */ /* 0x0041e40008000807 */
[----:B0-----:R-:W-:-:S04]  /*1d80*/  IMAD.WIDE R28, R12, 0x4, R16 ;  /* 0x000000040c1c7825 */ /* 0x001fc800078e0210 */
[----:B------:R-:W-:Y:S02]  /*1d90*/  VIADD R16, R18, UR7 ;  /* 0x0000000712107c36 */ /* 0x000fe40008000000 */
[----:B------:R0:W2:Y:S04]  /*1da0*/  LDG.E R18, desc[UR12][R28.64] ;  /* 0x0000000c1c127981 */ /* 0x0000a8000c1e1900 */
[----:B---3--:R1:W-:Y:S02]  /*1db0*/  STS [R16+UR7], R19 ;  /* 0x0000001310007988 */ /* 0x0083e40008000807 */
[----:B-1----:R-:W-:-:S04]  /*1dc0*/  IADD3 R19, PT, PT, R21, 0x8, RZ ;  /* 0x0000000815137810 */ /* 0x002fc80007ffe0ff */
[----:B------:R-:W-:Y:S02]  /*1dd0*/  IADD3 R17, PT, PT, R0, R19, RZ ;  /* 0x0000001300117210 */ /* 0x000fe40007ffe0ff */
[----:B0-----:R-:W-:-:S03]  /*1de0*/  IADD3 R28, PT, PT, R16, UR7, RZ ;  /* 0x00000007101c7c10 */ /* 0x001fc6000fffe0ff */
[----:B------:R-:W-:Y:S01]  /*1df0*/  IMAD R16, R17, R12, R11 ;  /* 0x0000000c11107224 */ /* 0x000fe200078e020b */
[----:B----4-:R0:W-:Y:S04]  /*1e00*/  STS [R22+UR7], R27 ;  /* 0x0000001b16007988 */ /* 0x0101e80008000807 */
[----:B-----5:R1:W-:Y:S01]  /*1e10*/  STS [R28+UR7], R23 ;  /* 0x000000171c007988 */ /* 0x0203e20008000807 */
[----:B0-----:R-:W-:-:S04]  /*1e20*/  IMAD.WIDE R26, R16, 0x4, R14 ;  /* 0x00000004101a7825 */ /* 0x001fc800078e020e */
[----:B-1----:R-:W-:Y:S01]  /*1e30*/  IMAD.WIDE R28, R16, 0x4, R24 ;  /* 0x00000004101c7825 */ /* 0x002fe200078e0218 */
[----:B------:R0:W3:Y:S04]  /*1e40*/  LDG.E R17, desc[UR12][R26.64] ;  /* 0x0000000c1a117981 */ /* 0x0000e8000c1e1900 */
[----:B------:R-:W4:Y:S01]  /*1e50*/  LDG.E R16, desc[UR12][R28.64] ;  /* 0x0000000c1c107981 */ /* 0x000f22000c1e1900 */
[----:B0-----:R-:W-:-:S05]  /*1e60*/  IMAD.WIDE R26, R12, 0x4, R26 ;  /* 0x000000040c1a7825 */ /* 0x001fca00078e021a */
[----:B------:R0:W5:Y:S01]  /*1e70*/  LDG.E R23, desc[UR12][R26.64] ;  /* 0x0000000c1a177981 */ /* 0x000162000c1e1900 */
[----:B------:R-:W-:Y:S02]  /*1e80*/  VIADD R22, R22, UR7 ;  /* 0x0000000716167c36 */ /* 0x000fe40008000000 */
[----:B------:R-:W-:Y:S02]  /*1e90*/  IMAD R19, R19, R13, R2 ;  /* 0x0000000d13137224 */ /* 0x000fe400078e0202 */
[----:B0-----:R-:W-:Y:S01]  /*1ea0*/  IMAD.WIDE R26, R12, 0x4, R26 ;  /* 0x000000040c1a7825 */ /* 0x001fe200078e021a */
[----:B--2---:R0:W-:Y:S02]  /*1eb0*/  STS [R22+UR7], R18 ;  /* 0x0000001216007988 */ /* 0x0041e40008000807 */
[----:B0-----:R-:W-:-:S05]  /*1ec0*/  LEA R22, R19, UR16, 0x2 ;  /* 0x0000001013167c11 */ /* 0x001fca000f8e10ff */
[----:B---3--:R0:W-:Y:S02]  /*1ed0*/  STS [R22], R17 ;  /* 0x0000001116007388 */ /* 0x0081e40000000800 */
[----:B0-----:R-:W-:Y:S01]  /*1ee0*/  LEA R17, R19, UR17, 0x2 ;  /* 0x0000001113117c11 */ /* 0x001fe2000f8e10ff */
[C---:B------:R-:W-:Y:S02]  /*1ef0*/  IMAD.WIDE R18, R12.reuse, 0x4, R28 ;  /* 0x000000040c127825 */ /* 0x040fe400078e021c */
[----:B------:R0:W2:Y:S04]  /*1f00*/  LDG.E R28, desc[UR12][R26.64] ;  /* 0x0000000c1a1c7981 */ /* 0x0000a8000c1e1900 */
[----:B----4-:R-:W-:Y:S04]  /*1f10*/  STS [R17], R16 ;  /* 0x0000001011007388 */ /* 0x010fe80000000800 */
[----:B-----5:R1:W-:Y:S04]  /*1f20*/  STS [R22+UR7], R23 ;  /* 0x0000001716007988 */ /* 0x0203e80008000807 */
[----:B-1----:R1:W3:Y:S01]  /*1f30*/  LDG.E R23, desc[UR12][R18.64] ;  /* 0x0000000c12177981 */ /* 0x0022e2000c1e1900 */
[----:B0-----:R-:W-:-:S05]  /*1f40*/  IMAD.WIDE R26, R12, 0x4, R26 ;  /* 0x000000040c1a7825 */ /* 0x001fca00078e021a */
[----:B------:R-:W4:Y:S01]  /*1f50*/  LDG.E R29, desc[UR12][R26.64] ;  /* 0x0000000c1a1d7981 */ /* 0x000f22000c1e1900 */
[----:B-1----:R-:W-:-:S05]  /*1f60*/  IMAD.WIDE R18, R12, 0x4, R18 ;  /* 0x000000040c127825 */ /* 0x002fca00078e0212 */
[----:B------:R0:W5:Y:S01]  /*1f70*/  LDG.E R26, desc[UR12][R18.64] ;  /* 0x0000000c121a7981 */ /* 0x000162000c1e1900 */
[----:B------:R-:W-:Y:S01]  /*1f80*/  IADD3 R16, PT, PT, R22, UR7, RZ ;  /* 0x0000000716107c10 */ /* 0x000fe2000fffe0ff */
[----:B0-----:R-:W-:-:S05]  /*1f90*/  IMAD.WIDE R18, R12, 0x4, R18 ;  /* 0x000000040c127825 */ /* 0x001fca00078e0212 */
[----:B------:R0:W4:Y:S04]  /*1fa0*/  LDG.E R22, desc[UR12][R18.64] ;  /* 0x0000000c12167981 */ /* 0x000128000c1e1900 */
[----:B---3--:R1:W-:Y:S02]  /*1fb0*/  STS [R17+UR7], R23 ;  /* 0x0000001711007988 */ /* 0x0083e40008000807 */
[----:B-1----:R-:W-:-:S04]  /*1fc0*/  IADD3 R23, PT, PT, R21, 0xc, RZ ;  /* 0x0000000c15177810 */ /* 0x002fc80007ffe0ff */
[----:B------:R-:W-:Y:S01]  /*1fd0*/  IADD3 R27, PT, PT, R0, R23, RZ ;  /* 0x00000017001b7210 */ /* 0x000fe20007ffe0ff */
[----:B--2---:R1:W-:Y:S04]  /*1fe0*/  STS [R16+UR7], R28 ;  /* 0x0000001c10007988 */ /* 0x0043e80008000807 */
[----:B-1----:R-:W-:-:S04]  /*1ff0*/  IMAD R28, R27, R12, R11 ;  /* 0x0000000c1b1c7224 */ /* 0x002fc800078e020b */
[----:B------:R-:W-:-:S04]  /*2000*/  IMAD.WIDE R14, R28, 0x4, R14 ;  /* 0x000000041c0e7825 */ /* 0x000fc800078e020e */
[----:B------:R-:W-:Y:S01]  /*2010*/  IMAD R27, R23, R13, R2 ;  /* 0x0000000d171b7224 */ /* 0x000fe200078e0202 */
[----:B------:R-:W-:Y:S01]  /*2020*/  IADD3 R13, PT, PT, R17, UR7, RZ ;  /* 0x00000007110d7c10 */ /* 0x000fe2000fffe0ff */
[----:B------:R-:W-:Y:S01]  /*2030*/  IMAD.WIDE R24, R28, 0x4, R24 ;  /* 0x000000041c187825 */ /* 0x000fe200078e0218 */
[----:B------:R-:W2:Y:S03]  /*2040*/  LDG.E R23, desc[UR12][R14.64] ;  /* 0x0000000c0e177981 */ /* 0x000ea6000c1e1900 */
[----:B------:R-:W-:Y:S02]  /*2050*/  VIADD R28, R16, UR7 ;  /* 0x00000007101c7c36 */ /* 0x000fe40008000000 */
[C---:B0-----:R-:W-:Y:S01]  /*2060*/  IMAD.WIDE R18, R12.reuse, 0x4, R14 ;  /* 0x000000040c127825 */ /* 0x041fe200078e020e */
[----:B-----5:R-:W-:Y:S04]  /*2070*/  STS [R13+UR7], R26 ;  /* 0x0000001a0d007988 */ /* 0x020fe80008000807 */
[----:B----4-:R0:W-:Y:S01]  /*2080*/  STS [R28+UR7], R29 ;  /* 0x0000001d1c007988 */ /* 0x0101e20008000807 */
[----:B------:R-:W-:-:S03]  /*2090*/  IMAD.WIDE R16, R12, 0x4, R24 ;  /* 0x000000040c107825 */ /* 0x000fc600078e0218 */
[----:B------:R-:W3:Y:S04]  /*20a0*/  LDG.E R25, desc[UR12][R24.64] ;  /* 0x0000000c18197981 */ /* 0x000ee8000c1e1900 */
[----:B0-----:R0:W4:Y:S04]  /*20b0*/  LDG.E R28, desc[UR12][R18.64] ;  /* 0x0000000c121c7981 */ /* 0x001128000c1e1900 */
[----:B------:R1:W5:Y:S01]  /*20c0*/  LDG.E R24, desc[UR12][R16.64] ;  /* 0x0000000c10187981 */ /* 0x000362000c1e1900 */
[----:B0-----:R-:W-:-:S04]  /*20d0*/  IMAD.WIDE R18, R12, 0x4, R18 ;  /* 0x000000040c127825 */ /* 0x001fc800078e0212 */
[C---:B-1----:R-:W-:Y:S01]  /*20e0*/  IMAD.WIDE R16, R12.reuse, 0x4, R16 ;  /* 0x000000040c107825 */ /* 0x042fe200078e0210 */
[----:B------:R-:W5:Y:S03]  /*20f0*/  LDG.E R26, desc[UR12][R18.64] ;  /* 0x0000000c121a7981 */ /* 0x000f66000c1e1900 */
[----:B------:R-:W-:-:S05]  /*2100*/  IMAD.WIDE R14, R12, 0x4, R18 ;  /* 0x000000040c0e7825 */ /* 0x000fca00078e0212 */
[----:B------:R0:W5:Y:S02]  /*2110*/  LDG.E R29, desc[UR12][R14.64] ;  /* 0x0000000c0e1d7981 */ /* 0x000164000c1e1900 */
[----:B0-----:R-:W-:Y:S02]  /*2120*/  IMAD.WIDE R14, R12, 0x4, R16 ;  /* 0x000000040c0e7825 */ /* 0x001fe400078e0210 */
[----:B------:R0:W5:Y:S04]  /*2130*/  LDG.E R12, desc[UR12][R16.64] ;  /* 0x0000000c100c7981 */ /* 0x000168000c1e1900 */
[----:B------:R1:W5:Y:S01]  /*2140*/  LDG.E R14, desc[UR12][R14.64] ;  /* 0x0000000c0e0e7981 */ /* 0x000362000c1e1900 */
[C---:B------:R-:W-:Y:S02]  /*2150*/  LEA R18, R27.reuse, UR16, 0x2 ;  /* 0x000000101b127c11 */ /* 0x040fe4000f8e10ff */
[----:B------:R-:W-:-:S02]  /*2160*/  LEA R27, R27, UR17, 0x2 ;  /* 0x000000111b1b7c11 */ /* 0x000fc4000f8e10ff */
[----:B------:R-:W-:Y:S02]  /*2170*/  IADD3 R13, PT, PT, R13, UR7, RZ ;  /* 0x000000070d0d7c10 */ /* 0x000fe4000fffe0ff */
[----:B------:R-:W-:Y:S02]  /*2180*/  IADD3 R19, PT, PT, R18, UR7, RZ ;  /* 0x0000000712137c10 */ /* 0x000fe4000fffe0ff */
[----:B0-----:R-:W-:Y:S01]  /*2190*/  IADD3 R17, PT, PT, R27, UR7, RZ ;  /* 0x000000071b117c10 */ /* 0x001fe2000fffe0ff */
[----:B------:R0:W-:Y:S01]  /*21a0*/  STS [R13+UR7], R22 ;  /* 0x000000160d007988 */ /* 0x0001e20008000807 */
[----:B------:R-:W-:-:S03]  /*21b0*/  IADD3 R16, PT, PT, R19, UR7, RZ ;  /* 0x0000000713107c10 */ /* 0x000fc6000fffe0ff */
[----:B-1----:R-:W-:Y:S01]  /*21c0*/  VIADD R15, R17, UR7 ;  /* 0x00000007110f7c36 */ /* 0x002fe20008000000 */
[----:B------:R-:W-:-:S04]  /*21d0*/  IADD3 R20, PT, PT, R20, 0x10, RZ ;  /* 0x0000001014147810 */ /* 0x000fc80007ffe0ff */
[----:B------:R-:W-:Y:S02]  /*21e0*/  ISETP.GE.AND P2, PT, R20, -0xc, PT ;  /* 0xfffffff41400780c */ /* 0x000fe40003f46270 */
[----:B------:R-:W-:Y:S01]  /*21f0*/  IADD3 R21, PT, PT, R21, 0x10, RZ ;  /* 0x0000001015157810 */ /* 0x000fe20007ffe0ff */
[----:B--2---:R0:W-:Y:S04]  /*2200*/  STS [R18], R23 ;  /* 0x0000001712007388 */ /* 0x0041e80000000800 */
[----:B---3--:R0:W-:Y:S04]  /*2210*/  STS [R27], R25 ;  /* 0x000000191b007388 */ /* 0x0081e80000000800 */
[----:B----4-:R0:W-:Y:S04]  /*2220*/  STS [R18+UR7], R28 ;  /* 0x0000001c12007988 */ /* 0x0101e80008000807 */
[----:B-----5:R0:W-:Y:S04]  /*2230*/  STS [R27+UR7], R24 ;  /* 0x000000181b007988 */ /* 0x0201e80008000807 */
[----:B------:R0:W-:Y:S04]  /*2240*/  STS [R19+UR7], R26 ;  /* 0x0000001a13007988 */ /* 0x0001e80008000807 */
[----:B------:R0:W-:Y:S04]  /*2250*/  STS [R17+UR7], R12 ;  /* 0x0000000c11007988 */ /* 0x0001e80008000807 */
[----:B------:R0:W-:Y:S04]  /*2260*/  STS [R16+UR7], R29 ;  /* 0x0000001d10007988 */ /* 0x0001e80008000807 */
[----:B------:R0:W-:Y:S01]  /*2270*/  STS [R15+UR7], R14 ;  /* 0x0000000e0f007988 */ /* 0x0001e20008000807 */
[----:B------:R-:W-:Y:S05]  /*2280*/  @!P2 BRA `(.L_x_21) ;  /* 0xfffffff400c8a947 */ /* 0x000fea000383ffff */
[----:B0-----:R-:W-:-:S07]  /*2290*/  MOV R23, R10 ;  /* 0x0000000a00177202 */ /* 0x001fce0000000f00 */
.L_x_20:
[----:B------:R-:W-:-:S04]  /*22a0*/  IADD3 R12, PT, PT, -R20, RZ, RZ ;  /* 0x000000ff140c7210 */ /* 0x000fc80007ffe1ff */
[----:B------:R-:W-:-:S13]  /*22b0*/  ISETP.GT.AND P2, PT, R12, 0x4, PT ;  /* 0x000000040c00780c */ /* 0x000fda0003f44270 */
[----:B------:R-:W-:Y:S05]  /*22c0*/  @!P2 BRA `(.L_x_22) ;  /* 0x000000040028a947 */ /* 0x000fea0003800000 */
[----:B------:R-:W0:Y:S01]  /*22d0*/  LDC.64 R12, c[0x0][0x3a8] ;  /* 0x0000ea00ff0c7b82 */ /* 0x000e220000000a00 */
[----:B---3--:R-:W-:-:S07]  /*22e0*/  IMAD.IADD R14, R0, 0x1, R21 ;  /* 0x00000001000e7824 */ /* 0x008fce00078e0215 */
[----:B------:R-:W1:Y:S08]  /*22f0*/  LDC.64 R28, c[0x0][0x388] ;  /* 0x0000e200ff1c7b82 */ /* 0x000e700000000a00 */
        /* <DEDUP_REMOVED lines=8> */
[----:B------:R0:W2:Y:S04]  /*2380*/  LDG.E R23, desc[UR12][R26.64] ;  /* 0x0000000c1a177981 */ /* 0x0000a8000c1e1900 */
[----:B---3--:R1:W-:Y:S04]  /*2390*/  STS [R22], R14 ;  /* 0x0000000e16007388 */ /* 0x0083e80000000800 */
[----:B-1----:R-:W3:Y:S01]  /*23a0*/  LDG.E R14, desc[UR12][R24.64] ;  /* 0x0000000c180e7981 */ /* 0x002ee2000c1e1900 */
[----:B------:R-:W-:Y:S01]  /*23b0*/  LEA R15, R15, UR17, 0x2 ;  /* 0x000000110f0f7c11 */ /* 0x000fe2000f8e10ff */
[----:B------:R-:W-:-:S04]  /*23c0*/  IMAD.WIDE R16, R12, 0x4, R24 ;  /* 0x000000040c107825 */ /* 0x000fc800078e0218 */
[----:B0-----:R-:W-:-:S05]  /*23d0*/  IMAD.WIDE R26, R12, 0x4, R26 ;  /* 0x000000040c1a7825 */ /* 0x001fca00078e021a */
[----:B------:R0:W4:Y:S02]  /*23e0*/  LDG.E R25, desc[UR12][R26.64] ;  /* 0x0000000c1a197981 */ /* 0x000124000c1e1900 */
[----:B0-----:R-:W-:-:S05]  /*23f0*/  IMAD.WIDE R26, R12, 0x4, R26 ;  /* 0x000000040c1a7825 */ /* 0x001fca00078e021a */
[----:B------:R-:W5:Y:S04]  /*2400*/  LDG.E R24, desc[UR12][R26.64] ;  /* 0x0000000c1a187981 */ /* 0x000f68000c1e1900 */
[----:B---3--:R-:W-:Y:S04]  /*2410*/  STS [R15], R14 ;  /* 0x0000000e0f007388 */ /* 0x008fe80000000800 */
[----:B--2---:R0:W-:Y:S04]  /*2420*/  STS [R22+UR7], R23 ;  /* 0x0000001716007988 */ /* 0x0041e80008000807 */
[----:B0-----:R0:W2:Y:S02]  /*2430*/  LDG.E R23, desc[UR12][R16.64] ;  /* 0x0000000c10177981 */ /* 0x0010a4000c1e1900 */
[----:B0-----:R-:W-:-:S05]  /*2440*/  IMAD.WIDE R16, R12, 0x4, R16 ;  /* 0x000000040c107825 */ /* 0x001fca00078e0210 */
[----:B------:R0:W3:Y:S01]  /*2450*/  LDG.E R26, desc[UR12][R16.64] ;  /* 0x0000000c101a7981 */ /* 0x0000e2000c1e1900 */
[----:B------:R-:W-:Y:S01]  /*2460*/  IADD3 R14, PT, PT, R22, UR7, RZ ;  /* 0x00000007160e7c10 */ /* 0x000fe2000fffe0ff */
[----:B0-----:R-:W-:-:S05]  /*2470*/  IMAD.WIDE R16, R12, 0x4, R16 ;  /* 0x000000040c107825 */ /* 0x001fca00078e0210 */
[----:B------:R0:W5:Y:S04]  /*2480*/  LDG.E R22, desc[UR12][R16.64] ;  /* 0x0000000c10167981 */ /* 0x000168000c1e1900 */
[----:B--2---:R1:W-:Y:S02]  /*2490*/  STS [R15+UR7], R23 ;  /* 0x000000170f007988 */ /* 0x0043e40008000807 */
[----:B-1----:R-:W-:-:S04]  /*24a0*/  IADD3 R23, PT, PT, R21, 0x4, RZ ;  /* 0x0000000415177810 */ /* 0x002fc80007ffe0ff */
[----:B------:R-:W-:Y:S01]  /*24b0*/  IADD3 R27, PT, PT, R0, R23, RZ ;  /* 0x00000017001b7210 */ /* 0x000fe20007ffe0ff */
[----:B----4-:R1:W-:Y:S04]  /*24c0*/  STS [R14+UR7], R25 ;  /* 0x000000190e007988 */ /* 0x0103e80008000807 */
[----:B-1----:R-:W-:Y:S02]  /*24d0*/  IMAD R25, R27, R12, R11 ;  /* 0x0000000c1b197224 */ /* 0x002fe400078e020b */
[----:B------:R-:W-:Y:S01]  /*24e0*/  IMAD R27, R23, R13, R2 ;  /* 0x0000000d171b7224 */ /* 0x000fe200078e0202 */
[----:B------:R-:W-:Y:S01]  /*24f0*/  IADD3 R13, PT, PT, R15, UR7, RZ ;  /* 0x000000070f0d7c10 */ /* 0x000fe2000fffe0ff */
[----:B------:R-:W-:-:S04]  /*2500*/  IMAD.WIDE R28, R25, 0x4, R28 ;  /* 0x00000004191c7825 */ /* 0x000fc800078e021c */
[----:B------:R-:W-:-:S04]  /*2510*/  IMAD.WIDE R18, R25, 0x4, R18 ;  /* 0x0000000419127825 */ /* 0x000fc800078e0212 */
[----:B------:R-:W-:Y:S01]  /*2520*/  VIADD R15, R14, UR7 ;  /* 0x000000070e0f7c36 */ /* 0x000fe20008000000 */
[----:B---3--:R-:W-:Y:S01]  /*2530*/  STS [R13+UR7], R26 ;  /* 0x0000001a0d007988 */ /* 0x008fe20008000807 */
[----:B0-----:R-:W-:-:S03]  /*2540*/  IMAD.WIDE R16, R12, 0x4, R28 ;  /* 0x000000040c107825 */ /* 0x001fc600078e021c */
[----:B-----5:R0:W-:Y:S04]  /*2550*/  STS [R15+UR7], R24 ;  /* 0x000000180f007988 */ /* 0x0201e80008000807 */
[----:B------:R-:W2:Y:S04]  /*2560*/  LDG.E R23, desc[UR12][R28.64] ;  /* 0x0000000c1c177981 */ /* 0x000ea8000c1e1900 */
[----:B------:R-:W3:Y:S01]  /*2570*/  LDG.E R25, desc[UR12][R18.64] ;  /* 0x0000000c12197981 */ /* 0x000ee2000c1e1900 */
[----:B0-----:R-:W-:-:S03]  /*2580*/  IMAD.WIDE R14, R12, 0x4, R18 ;  /* 0x000000040c0e7825 */ /* 0x001fc600078e0212 */
[----:B------:R0:W4:Y:S04]  /*2590*/  LDG.E R28, desc[UR12][R16.64] ;  /* 0x0000000c101c7981 */ /* 0x000128000c1e1900 */
[----:B------:R1:W5:Y:S01]  /*25a0*/  LDG.E R24, desc[UR12][R14.64] ;  /* 0x0000000c0e187981 */ /* 0x000362000c1e1900 */
[----:B0-----:R-:W-:-:S04]  /*25b0*/  IMAD.WIDE R16, R12, 0x4, R16 ;  /* 0x000000040c107825 */ /* 0x001fc800078e0210 */
[C---:B-1----:R-:W-:Y:S01]  /*25c0*/  IMAD.WIDE R14, R12.reuse, 0x4, R14 ;  /* 0x000000040c0e7825 */ /* 0x042fe200078e020e */
[----:B------:R0:W5:Y:S03]  /*25d0*/  LDG.E R26, desc[UR12][R16.64] ;  /* 0x0000000c101a7981 */ /* 0x000166000c1e1900 */
[----:B------:R-:W-:-:S05]  /*25e0*/  IMAD.WIDE R18, R12, 0x4, R16 ;  /* 0x000000040c127825 */ /* 0x000fca00078e0210 */
[----:B------:R1:W5:Y:S01]  /*25f0*/  LDG.E R29, desc[UR12][R18.64] ;  /* 0x0000000c121d7981 */ /* 0x000362000c1e1900 */
[----:B0-----:R-:W-:-:S03]  /*2600*/  IMAD.WIDE R16, R12, 0x4, R14 ;  /* 0x000000040c107825 */ /* 0x001fc600078e020e */
[----:B------:R0:W5:Y:S04]  /*2610*/  LDG.E R12, desc[UR12][R14.64] ;  /* 0x0000000c0e0c7981 */ /* 0x000168000c1e1900 */
[----:B------:R0:W5:Y:S01]  /*2620*/  LDG.E R16, desc[UR12][R16.64] ;  /* 0x0000000c10107981 */ /* 0x000162000c1e1900 */
[C---:B-1----:R-:W-:Y:S02]  /*2630*/  LEA R18, R27.reuse, UR16, 0x2 ;  /* 0x000000101b127c11 */ /* 0x042fe4000f8e10ff */
[----:B------:R-:W-:Y:S02]  /*2640*/  LEA R27, R27, UR17, 0x2 ;  /* 0x000000111b1b7c11 */ /* 0x000fe4000f8e10ff */
[----:B------:R-:W-:Y:S02]  /*2650*/  IADD3 R13, PT, PT, R13, UR7, RZ ;  /* 0x000000070d0d7c10 */ /* 0x000fe4000fffe0ff */
[----:B0-----:R-:W-:-:S02]  /*2660*/  IADD3 R15, PT, PT, R18, UR7, RZ ;  /* 0x00000007120f7c10 */ /* 0x001fc4000fffe0ff */
[----:B------:R-:W-:Y:S01]  /*2670*/  IADD3 R17, PT, PT, R27, UR7, RZ ;  /* 0x000000071b117c10 */ /* 0x000fe2000fffe0ff */
[----:B------:R-:W-:Y:S01]  /*2680*/  STS [R13+UR7], R22 ;  /* 0x000000160d007988 */ /* 0x000fe20008000807 */
[----:B------:R-:W-:-:S03]  /*2690*/  IADD3 R14, PT, PT, R15, UR7, RZ ;  /* 0x000000070f0e7c10 */ /* 0x000fc6000fffe0ff */
[----:B------:R-:W-:Y:S01]  /*26a0*/  VIADD R19, R17, UR7 ;  /* 0x0000000711137c36 */ /* 0x000fe20008000000 */
[----:B------:R-:W-:Y:S02]  /*26b0*/  PLOP3.LUT P0, PT, PT, PT, PT, 0x8, 0x80 ;  /* 0x000000000080781c */ /* 0x000fe40003f0e170 */
[----:B------:R-:W-:Y:S02]  /*26c0*/  IADD3 R20, PT, PT, R20, 0x8, RZ ;  /* 0x0000000814147810 */ /* 0x000fe40007ffe0ff */
        /* <DEDUP_REMOVED lines=9> */
[----:B0-----:R-:W-:-:S07]  /*2760*/  MOV R23, R10 ;  /* 0x0000000a00177202 */ /* 0x001fce0000000f00 */
.L_x_22:
[----:B------:R-:W-:-:S13]  /*2770*/  ISETP.NE.OR P0, PT, R20, RZ, P0 ;  /* 0x000000ff1400720c */ /* 0x000fda0000705670 */
[----:B------:R-:W-:Y:S05]  /*2780*/  @!P0 BRA `(.L_x_18) ;  /* 0x0000000000a48947 */ /* 0x000fea0003800000 */
.L_x_19:
[----:B012---:R-:W0:Y:S01]  /*2790*/  LDC.64 R12, c[0x0][0x3a8] ;  /* 0x0000ea00ff0c7b82 */ /* 0x007e220000000a00 */
[----:B---3--:R-:W-:-:S07]  /*27a0*/  IADD3 R14, PT, PT, R0, R21, RZ ;  /* 0x00000015000e7210 */ /* 0x008fce0007ffe0ff */
[----:B------:R-:W1:Y:S08]  /*27b0*/  LDC.64 R28, c[0x0][0x388] ;  /* 0x0000e200ff1c7b82 */ /* 0x000e700000000a00 */
[----:B------:R-:W2:Y:S01]  /*27c0*/  LDC.64 R22, c[0x0][0x390] ;  /* 0x0000e400ff167b82 */ /* 0x000ea20000000a00 */
[----:B0-----:R-:W-:-:S04]  /*27d0*/  IMAD R15, R14, R12, R11 ;  /* 0x0000000c0e0f7224 */ /* 0x001fc800078e020b */
[----:B-1----:R-:W-:-:S04]  /*27e0*/  IMAD.WIDE R28, R15, 0x4, R28 ;  /* 0x000000040f1c7825 */ /* 0x002fc800078e021c */
[----:B------:R-:W-:Y:S02]  /*27f0*/  IMAD.WIDE R16, R12, 0x4, R28 ;  /* 0x000000040c107825 */ /* 0x000fe400078e021c */
[----:B------:R-:W3:Y:S02]  /*2800*/  LDG.E R28, desc[UR12][R28.64] ;  /* 0x0000000c1c1c7981 */ /* 0x000ee4000c1e1900 */
[----:B--2---:R-:W-:-:S04]  /*2810*/  IMAD.WIDE R22, R15, 0x4, R22 ;  /* 0x000000040f167825 */ /* 0x004fc800078e0216 */
[C---:B------:R-:W-:Y:S01]  /*2820*/  IMAD.WIDE R18, R12.reuse, 0x4, R22 ;  /* 0x000000040c127825 */ /* 0x040fe200078e0216 */
[----:B------:R0:W2:Y:S03]  /*2830*/  LDG.E R29, desc[UR12][R16.64] ;  /* 0x0000000c101d7981 */ /* 0x0000a6000c1e1900 */
[C---:B------:R-:W-:Y:S01]  /*2840*/  IMAD.WIDE R14, R12.reuse, 0x4, R18 ;  /* 0x000000040c0e7825 */ /* 0x040fe200078e0212 */
[----:B------:R1:W4:Y:S04]  /*2850*/  LDG.E R22, desc[UR12][R22.64] ;  /* 0x0000000c16167981 */ /* 0x000328000c1e1900 */
[----:B------:R-:W5:Y:S01]  /*2860*/  LDG.E R18, desc[UR12][R18.64] ;  /* 0x0000000c12127981 */ /* 0x000f62000c1e1900 */
[----:B0-----:R-:W-:-:S04]  /*2870*/  IMAD.WIDE R16, R12, 0x4, R16 ;  /* 0x000000040c107825 */ /* 0x001fc800078e0210 */
[C---:B------:R-:W-:Y:S02]  /*2880*/  IMAD.WIDE R24, R12.reuse, 0x4, R14 ;  /* 0x000000040c187825 */ /* 0x040fe400078e020e */
[----:B------:R-:W5:Y:S02]  /*2890*/  LDG.E R14, desc[UR12][R14.64] ;  /* 0x0000000c0e0e7981 */ /* 0x000f64000c1e1900 */
[----:B------:R-:W-:Y:S02]  /*28a0*/  IMAD.WIDE R26, R12, 0x4, R16 ;  /* 0x000000040c1a7825 */ /* 0x000fe400078e0210 */
[----:B------:R0:W5:Y:S04]  /*28b0*/  LDG.E R19, desc[UR12][R16.64] ;  /* 0x0000000c10137981 */ /* 0x000168000c1e1900 */
[----:B------:R0:W5:Y:S04]  /*28c0*/  LDG.E R26, desc[UR12][R26.64] ;  /* 0x0000000c1a1a7981 */ /* 0x000168000c1e1900 */
[----:B------:R-:W5:Y:S01]  /*28d0*/  LDG.E R24, desc[UR12][R24.64] ;  /* 0x0000000c18187981 */ /* 0x000f62000c1e1900 */
[----:B------:R-:W-:-:S05]  /*28e0*/  IMAD R13, R21, R13, R2 ;  /* 0x0000000d150d7224 */ /* 0x000fca00078e0202 */
[C---:B------:R-:W-:Y:S02]  /*28f0*/  LEA R12, R13.reuse, UR16, 0x2 ;  /* 0x000000100d0c7c11 */ /* 0x040fe4000f8e10ff */
[----:B------:R-:W-:-:S03]  /*2900*/  LEA R13, R13, UR17, 0x2 ;  /* 0x000000110d0d7c11 */ /* 0x000fc6000f8e10ff */
[----:B-1----:R-:W-:Y:S01]  /*2910*/  VIADD R23, R12, UR7 ;  /* 0x000000070c177c36 */ /* 0x002fe20008000000 */
[----:B0-----:R-:W-:-:S04]  /*2920*/  IADD3 R17, PT, PT, R13, UR7, RZ ;  /* 0x000000070d117c10 */ /* 0x001fc8000fffe0ff */
[----:B------:R-:W-:Y:S02]  /*2930*/  IADD3 R15, PT, PT, R23, UR7, RZ ;  /* 0x00000007170f7c10 */ /* 0x000fe4000fffe0ff */
[----:B------:R-:W-:Y:S02]  /*2940*/  IADD3 R27, PT, PT, R17, UR7, RZ ;  /* 0x00000007111b7c10 */ /* 0x000fe4000fffe0ff */
[----:B------:R-:W-:-:S04]  /*2950*/  IADD3 R20, PT, PT, R20, 0x4, RZ ;  /* 0x0000000414147810 */ /* 0x000fc80007ffe0ff */
[----:B------:R-:W-:Y:S01]  /*2960*/  ISETP.NE.AND P0, PT, R20, RZ, PT ;  /* 0x000000ff1400720c */ /* 0x000fe20003f05270 */
[----:B------:R-:W-:Y:S01]  /*2970*/  VIADD R21, R21, 0x4 ;  /* 0x0000000415157836 */ /* 0x000fe20000000000 */
[----:B---3--:R0:W-:Y:S04]  /*2980*/  STS [R12], R28 ;  /* 0x0000001c0c007388 */ /* 0x0081e80000000800 */
[----:B----4-:R0:W-:Y:S04]  /*2990*/  STS [R13], R22 ;  /* 0x000000160d007388 */ /* 0x0101e80000000800 */
[----:B--2---:R0:W-:Y:S04]  /*29a0*/  STS [R12+UR7], R29 ;  /* 0x0000001d0c007988 */ /* 0x0041e80008000807 */
[----:B-----5:R0:W-:Y:S04]  /*29b0*/  STS [R13+UR7], R18 ;  /* 0x000000120d007988 */ /* 0x0201e80008000807 */
[----:B------:R0:W-:Y:S04]  /*29c0*/  STS [R23+UR7], R19 ;  /* 0x0000001317007988 */ /* 0x0001e80008000807 */
[----:B------:R0:W-:Y:S04]  /*29d0*/  STS [R17+UR7], R14 ;  /* 0x0000000e11007988 */ /* 0x0001e80008000807 */
[----:B------:R0:W-:Y:S04]  /*29e0*/  STS [R15+UR7], R26 ;  /* 0x0000001a0f007988 */ /* 0x0001e80008000807 */
[----:B------:R0:W-:Y:S01]  /*29f0*/  STS [R27+UR7], R24 ;  /* 0x000000181b007988 */ /* 0x0001e20008000807 */
[----:B------:R-:W-:Y:S05]  /*2a00*/  @P0 BRA `(.L_x_19) ;  /* 0xfffffffc00600947 */ /* 0x000fea000383ffff */
[----:B0-----:R-:W-:-:S07]  /*2a10*/  MOV R23, R10 ;  /* 0x0000000a00177202 */ /* 0x001fce0000000f00 */
.L_x_18:
[----:B------:R-:W-:-:S09]  /*2a20*/  ULOP3.LUT UP0, UR5, UR18, 0x3, URZ, 0xc0, !UPT ;  /* 0x0000000312057892 */ /* 0x000fd2000f80c0ff */
[----:B------:R-:W-:Y:S05]  /*2a30*/  BRA.U !UP0, `(.L_x_17) ;  /* 0x0000000108807547 */ /* 0x000fea000b800000 */
[----:B-12---:R-:W0:Y:S01]  /*2a40*/  LDC.64 R12, c[0x0][0x3a8] ;  /* 0x0000ea00ff0c7b82 */ /* 0x006e220000000a00 */
[----:B------:R-:W-:-:S07]  /*2a50*/  IADD3 R16, PT, PT, R0, R23, RZ ;  /* 0x0000001700107210 */ /* 0x000fce0007ffe0ff */
[----:B------:R-:W1:Y:S08]  /*2a60*/  LDC.64 R18, c[0x0][0x388] ;  /* 0x0000e200ff127b82 */ /* 0x000e700000000a00 */
[----:B---3--:R-:W2:Y:S01]  /*2a70*/  LDC.64 R14, c[0x0][0x390] ;  /* 0x0000e400ff0e7b82 */ /* 0x008ea20000000a00 */
[----:B0-----:R-:W-:-:S04]  /*2a80*/  IMAD R11, R16, R12, R11 ;  /* 0x0000000c100b7224 */ /* 0x001fc800078e020b */
[----:B-1----:R-:W-:-:S04]  /*2a90*/  IMAD.WIDE R18, R11, 0x4, R18 ;  /* 0x000000040b127825 */ /* 0x002fc800078e0212 */
[----:B--2---:R-:W-:Y:S02]  /*2aa0*/  IMAD.WIDE R16, R11, 0x4, R14 ;  /* 0x000000040b107825 */ /* 0x004fe400078e020e */
[----:B------:R-:W2:Y:S04]  /*2ab0*/  LDG.E R14, desc[UR12][R18.64] ;  /* 0x0000000c120e7981 */ /* 0x000ea8000c1e1900 */
[----:B------:R-:W3:Y:S01]  /*2ac0*/  LDG.E R15, desc[UR12][R16.64] ;  /* 0x0000000c100f7981 */ /* 0x000ee2000c1e1900 */
[----:B------:R-:W-:Y:S01]  /*2ad0*/  IMAD R13, R23, R13, R2 ;  /* 0x0000000d170d7224 */ /* 0x000fe200078e0202 */
[----:B------:R-:W-:-:S04]  /*2ae0*/  UISETP.NE.AND UP0, UPT, UR5, 0x1, UPT ;  /* 0x000000010500788c */ /* 0x000fc8000bf05270 */
[C---:B------:R-:W-:Y:S02]  /*2af0*/  LEA R11, R13.reuse, UR16, 0x2 ;  /* 0x000000100d0b7c11 */ /* 0x040fe4000f8e10ff */
[----:B------:R-:W-:-:S03]  /*2b00*/  LEA R20, R13, UR17, 0x2 ;  /* 0x000000110d147c11 */ /* 0x000fc6000f8e10ff */
[----:B--2---:R0:W-:Y:S04]  /*2b10*/  STS [R11], R14 ;  /* 0x0000000e0b007388 */ /* 0x0041e80000000800 */
[----:B---3--:R0:W-:Y:S01]  /*2b20*/  STS [R20], R15 ;  /* 0x0000000f14007388 */ /* 0x0081e20000000800 */
[----:B------:R-:W-:Y:S05]  /*2b30*/  BRA.U !UP0, `(.L_x_17) ;  /* 0x0000000108407547 */ /* 0x000fea000b800000 */
[----:B------:R-:W-:Y:S01]  /*2b40*/  UISETP.NE.AND UP0, UPT, UR5, 0x2, UPT ;  /* 0x000000020500788c */ /* 0x000fe2000bf05270 */
[----:B0-----:R-:W-:-:S04]  /*2b50*/  IMAD.WIDE R14, R12, 0x4, R18 ;  /* 0x000000040c0e7825 */ /* 0x001fc800078e0212 */
[----:B------:R-:W-:Y:S01]  /*2b60*/  IMAD.WIDE R16, R12, 0x4, R16 ;  /* 0x000000040c107825 */ /* 0x000fe200078e0210 */
[----:B------:R-:W-:-:S13]  /*2b70*/  PLOP3.LUT P0, PT, PT, PT, UP0, 0x80, 0x8 ;  /* 0x000000000008781c */ /* 0x000fda0003f0f008 */
[C---:B------:R-:W-:Y:S02]  /*2b80*/  @P0 IMAD.WIDE R18, R12.reuse, 0x4, R14 ;  /* 0x000000040c120825 */ /* 0x040fe400078e020e */
[----:B------:R-:W2:Y:S02]  /*2b90*/  LDG.E R14, desc[UR12][R14.64] ;  /* 0x0000000c0e0e7981 */ /* 0x000ea4000c1e1900 */
[----:B------:R-:W-:Y:S02]  /*2ba0*/  @P0 IMAD.WIDE R12, R12, 0x4, R16 ;  /* 0x000000040c0c0825 */ /* 0x000fe400078e0210 */
[----:B------:R-:W3:Y:S04]  /*2bb0*/  LDG.E R17, desc[UR12][R16.64] ;  /* 0x0000000c10117981 */ /* 0x000ee8000c1e1900 */
[----:B------:R-:W4:Y:S04]  /*2bc0*/  @P0 LDG.E R18, desc[UR12][R18.64] ;  /* 0x0000000c12120981 */ /* 0x000f28000c1e1900 */
[----:B------:R-:W5:Y:S01]  /*2bd0*/  @P0 LDG.E R12, desc[UR12][R12.64] ;  /* 0x0000000c0c0c0981 */ /* 0x000f62000c1e1900 */
[----:B------:R-:W-:-:S02]  /*2be0*/  IADD3 R21, PT, PT, R11, UR7, RZ ;  /* 0x000000070b157c10 */ /* 0x000fc4000fffe0ff */
[----:B------:R-:W-:Y:S01]  /*2bf0*/  IADD3 R23, PT, PT, R20, UR7, RZ ;  /* 0x0000000714177c10 */ /* 0x000fe2000fffe0ff */
[----:B--2---:R0:W-:Y:S04]  /*2c00*/  STS [R11+UR7], R14 ;  /* 0x0000000e0b007988 */ /* 0x0041e80008000807 */
[----:B---3--:R0:W-:Y:S04]  /*2c10*/  STS [R20+UR7], R17 ;  /* 0x0000001114007988 */ /* 0x0081e80008000807 */
[----:B----4-:R0:W-:Y:S04]  /*2c20*/  @P0 STS [R21+UR7], R18 ;  /* 0x0000001215000988 */ /* 0x0101e80008000807 */
[----:B-----5:R0:W-:Y:S02]  /*2c30*/  @P0 STS [R23+UR7], R12 ;  /* 0x0000000c17000988 */ /* 0x0201e40008000807 */
.L_x_17:
[----:B------:R-:W4:Y:S01]  /*2c40*/  LDCU UR5, c[0x0][0x3ac] ;  /* 0x00007580ff0577ac */ /* 0x000f220008000800 */
[----:B------:R-:W-:-:S05]  /*2c50*/  VIADD R2, R2, UR11 ;  /* 0x0000000b02027c36 */ /* 0x000fca0008000000 */
[----:B----4-:R-:W-:-:S13]  /*2c60*/  ISETP.GE.AND P0, PT, R2, UR5, PT ;  /* 0x0000000502007c0c */ /* 0x010fda000bf06270 */
[----:B------:R-:W-:Y:S05]  /*2c70*/  @!P0 BRA `(.L_x_23) ;  /* 0xffffffec00108947 */ /* 0x000fea000383ffff */
.L_x_16:
[----:B------:R-:W-:Y:S05]  /*2c80*/  BSYNC.RECONVERGENT B0 ;  /* 0x0000000000007941 */ /* 0x000fea0003800200 */
.L_x_15:
[----:B------:R-:W-:Y:S01]  /*2c90*/  BAR.SYNC.DEFER_BLOCKING 0x0 ;  /* 0x0000000000007b1d */ /* 0x000fe20000010000 */
[----:B------:R-:W-:-:S09]  /*2ca0*/  UISETP.GE.AND UP0, UPT, UR15, 0x1, UPT ;  /* 0x000000010f00788c */ /* 0x000fd2000bf06270 */
[----:B------:R-:W-:Y:S05]  /*2cb0*/  BRA.U !UP0, `(.L_x_24) ;  /* 0x0000002908cc7547 */ /* 0x000fea000b800000 */
[----:B------:R-:W-:Y:S02]  /*2cc0*/  ULOP3.LUT UR19, UR18, 0x3, URZ, 0xc0, !UPT ;  /* 0x0000000312137892 */ /* 0x000fe4000f8ec0ff */
[----:B------:R-:W-:Y:S01]  /*2cd0*/  ULOP3.LUT UR9, UR18, 0x7ffffffc, URZ, 0xc0, !UPT ;  /* 0x7ffffffc12097892 */ /* 0x000fe2000f8ec0ff */
[----:B------:R-:W-:-:S11]  /*2ce0*/  UMOV UR5, URZ ;  /* 0x000000ff00057c82 */ /* 0x000fd60008000000 */
.L_x_71:
[----:B012---:R-:W2:Y:S01]  /*2cf0*/  LDC R13, c[0x0][0x3ac] ;  /* 0x0000eb00ff0d7b82 */ /* 0x007ea20000000800 */
[----:B0-----:R-:W-:Y:S01]  /*2d00*/  HFMA2 R11, -RZ, RZ, 0, 0 ;  /* 0x00000000ff0b7431 */ /* 0x001fe200000001ff */
[----:B--2---:R-:W-:-:S13]  /*2d10*/  ISETP.GE.AND P0, PT, R13, 0x1, PT ;  /* 0x000000010d00780c */ /* 0x004fda0003f06270 */
[----:B-----5:R-:W-:Y:S05]  /*2d20*/  @!P0 BRA `(.L_x_25) ;  /* 0x0000000400a08947 */ /* 0x020fea0003800000 */
[----:B------:R-:W-:Y:S02]  /*2d30*/  IADD3 R0, PT, PT, R13, -0x1, RZ ;  /* 0xffffffff0d007810 */ /* 0x000fe40007ffe0ff */
[----:B------:R-:W-:Y:S02]  /*2d40*/  MOV R11, RZ ;  /* 0x000000ff000b7202 */ /* 0x000fe40000000f00 */
[----:B------:R-:W-:Y:S02]  /*2d50*/  ISETP.GE.U32.AND P0, PT, R0, 0x7, PT ;  /* 0x000000070000780c */ /* 0x000fe40003f06070 */
[----:B------:R-:W-:-:S11]  /*2d60*/  MOV R0, RZ ;  /* 0x000000ff00007202 */ /* 0x000fd60000000f00 */
[----:B------:R-:W-:Y:S05]  /*2d70*/  @!P0 BRA `(.L_x_26) ;  /* 0x00000000009c8947 */ /* 0x000fea0003800000 */
[----:B------:R-:W0:Y:S01]  /*2d80*/  S2UR UR10, SR_CgaCtaId ;  /* 0x00000000000a79c3 */ /* 0x000e220000008800 */
[----:B------:R-:W-:Y:S01]  /*2d90*/  BSSY.RECONVERGENT B0, `(.L_x_27) ;  /* 0x0000024000007945 */ /* 0x000fe20003800200 */
[----:B------:R-:W-:Y:S01]  /*2da0*/  IMAD.MOV.U32 R11, RZ, RZ, RZ ;  /* 0x000000ffff0b7224 */ /* 0x000fe200078e00ff */
[----:B------:R-:W-:Y:S01]  /*2db0*/  MOV R0, RZ ;  /* 0x000000ff00007202 */ /* 0x000fe20000000f00 */
[----:B------:R-:W-:Y:S02]  /*2dc0*/  UMOV UR6, 0x400 ;  /* 0x0000040000067882 */ /* 0x000fe40000000000 */
[----:B0-----:R-:W-:-:S12]  /*2dd0*/  ULEA UR6, UR10, UR6, 0x18 ;  /* 0x000000060a067291 */ /* 0x001fd8000f8ec0ff */
.L_x_28:
[--C-:B------:R-:W-:Y:S02]  /*2de0*/  IMAD R2, R13, UR5, R0.reuse ;  /* 0x000000050d027c24 */ /* 0x100fe4000f8e0200 */
[----:B------:R-:W-:Y:S01]  /*2df0*/  IMAD R10, R6, R13, R0 ;  /* 0x0000000d060a7224 */ /* 0x000fe200078e0200 */
[----:B------:R-:W-:Y:S02]  /*2e00*/  IADD3 R0, PT, PT, R0, 0x8, RZ ;  /* 0x0000000800007810 */ /* 0x000fe40007ffe0ff */
[----:B------:R-:W-:Y:S02]  /*2e10*/  LEA R20, R2, UR6, 0x2 ;  /* 0x0000000602147c11 */ /* 0x000fe4000f8e10ff */
[----:B-1----:R-:W-:Y:S02]  /*2e20*/  LEA R24, R10, UR16, 0x2 ;  /* 0x000000100a187c11 */ /* 0x002fe4000f8e10ff */
[----:B------:R-:W-:Y:S01]  /*2e30*/  ISETP.NE.AND P0, PT, R0, R8, PT ;  /* 0x000000080000720c */ /* 0x000fe20003f05270 */
[----:B------:R-:W-:Y:S04]  /*2e40*/  LDS R22, [R20] ;  /* 0x0000000014167984 */ /* 0x000fe80000000800 */
[----:B------:R-:W0:Y:S04]  /*2e50*/  LDS R26, [R24] ;  /* 0x00000000181a7984 */ /* 0x000e280000000800 */
[----:B------:R-:W-:Y:S04]  /*2e60*/  LDS R27, [R20+0x4] ;  /* 0x00000400141b7984 */ /* 0x000fe80000000800 */
[----:B------:R-:W1:Y:S04]  /*2e70*/  LDS R28, [R24+0x4] ;  /* 0x00000400181c7984 */ /* 0x000e680000000800 */
[----:B------:R-:W-:Y:S04]  /*2e80*/  LDS R16, [R20+0x8] ;  /* 0x0000080014107984 */ /* 0x000fe80000000800 */
[----:B------:R-:W2:Y:S04]  /*2e90*/  LDS R23, [R24+0x8] ;  /* 0x0000080018177984 */ /* 0x000ea80000000800 */
[----:B---3--:R-:W-:Y:S04]  /*2ea0*/  LDS R14, [R20+0xc] ;  /* 0x00000c00140e7984 */ /* 0x008fe80000000800 */
[----:B------:R-:W3:Y:S04]  /*2eb0*/  LDS R21, [R24+0xc] ;  /* 0x00000c0018157984 */ /* 0x000ee80000000800 */
[----:B------:R-:W-:Y:S04]  /*2ec0*/  LDS R12, [R20+0x10] ;  /* 0x00001000140c7984 */ /* 0x000fe80000000800 */
[----:B------:R-:W4:Y:S04]  /*2ed0*/  LDS R19, [R24+0x10] ;  /* 0x0000100018137984 */ /* 0x000f280000000800 */
[----:B------:R-:W-:Y:S04]  /*2ee0*/  LDS R10, [R20+0x14] ;  /* 0x00001400140a7984 */ /* 0x000fe80000000800 */
[----:B------:R-:W5:Y:S01]  /*2ef0*/  LDS R17, [R24+0x14] ;  /* 0x0000140018117984 */ /* 0x000f620000000800 */
[----:B0-----:R-:W-:-:S03]  /*2f00*/  FFMA R22, R22, R26, R11 ;  /* 0x0000001a16167223 */ /* 0x001fc6000000000b */
[----:B------:R-:W-:Y:S04]  /*2f10*/  LDS R2, [R20+0x18] ;  /* 0x0000180014027984 */ /* 0x000fe80000000800 */
[----:B------:R-:W0:Y:S01]  /*2f20*/  LDS R15, [R24+0x18] ;  /* 0x00001800180f7984 */ /* 0x000e220000000800 */
[----:B-1----:R-:W-:-:S03]  /*2f30*/  FFMA R27, R27, R28, R22 ;  /* 0x0000001c1b1b7223 */ /* 0x002fc60000000016 */
[----:B------:R-:W-:Y:S04]  /*2f40*/  LDS R18, [R20+0x1c] ;  /* 0x00001c0014127984 */ /* 0x000fe80000000800 */
[----:B------:R-:W1:Y:S01]  /*2f50*/  LDS R25, [R24+0x1c] ;  /* 0x00001c0018197984 */ /* 0x000e620000000800 */
[----:B--2---:R-:W-:-:S04]  /*2f60*/  FFMA R23, R16, R23, R27 ;  /* 0x0000001710177223 */ /* 0x004fc8000000001b */
[----:B---3--:R-:W-:-:S04]  /*2f70*/  FFMA R21, R14, R21, R23 ;  /* 0x000000150e157223 */ /* 0x008fc80000000017 */
[----:B----4-:R-:W-:-:S04]  /*2f80*/  FFMA R19, R12, R19, R21 ;  /* 0x000000130c137223 */ /* 0x010fc80000000015 */
[----:B-----5:R-:W-:-:S04]  /*2f90*/  FFMA R17, R10, R17, R19 ;  /* 0x000000110a117223 */ /* 0x020fc80000000013 */
[----:B0-----:R-:W-:-:S04]  /*2fa0*/  FFMA R15, R2, R15, R17 ;  /* 0x0000000f020f7223 */ /* 0x001fc80000000011 */
[----:B-1----:R-:W-:Y:S01]  /*2fb0*/  FFMA R11, R18, R25, R15 ;  /* 0x00000019120b7223 */ /* 0x002fe2000000000f */
[----:B------:R-:W-:Y:S06]  /*2fc0*/  @P0 BRA `(.L_x_28) ;  /* 0xfffffffc00840947 */ /* 0x000fec000383ffff */
[----:B------:R-:W-:Y:S05]  /*2fd0*/  BSYNC.RECONVERGENT B0 ;  /* 0x0000000000007941 */ /* 0x000fea0003800200 */
.L_x_27:
[----:B------:R-:W-:-:S07]  /*2fe0*/  MOV R0, R8 ;  /* 0x0000000800007202 */ /* 0x000fce0000000f00 */
.L_x_26:
[----:B------:R-:W-:Y:S01]  /*2ff0*/  ISETP.NE.AND P0, PT, R7, RZ, PT ;  /* 0x000000ff0700720c */ /* 0x000fe20003f05270 */
[----:B------:R-:W-:-:S12]  /*3000*/  BSSY.RECONVERGENT B0, `(.L_x_25) ;  /* 0x000003a000007945 */ /* 0x000fd80003800200 */
[----:B------:R-:W-:Y:S05]  /*3010*/  @!P0 BRA `(.L_x_29) ;  /* 0x0000000000e08947 */ /* 0x000fea0003800000 */
[----:B------:R-:W-:Y:S01]  /*3020*/  IADD3 R2, PT, PT, R7, -0x1, RZ ;  /* 0xffffffff07027810 */ /* 0x000fe20007ffe0ff */
[----:B------:R-:W-:Y:S01]  /*3030*/  BSSY.RECONVERGENT B1, `(.L_x_30) ;  /* 0x0000018000017945 */ /* 0x000fe20003800200 */
[----:B------:R-:W-:Y:S02]  /*3040*/  LOP3.LUT P2, R21, R13, 0x3, RZ, 0xc0, !PT ;  /* 0x000000030d157812 */ /* 0x000fe4000784c0ff */
[----:B------:R-:W-:-:S13]  /*3050*/  ISETP.GE.U32.AND P0, PT, R2, 0x3, PT ;  /* 0x000000030200780c */ /* 0x000fda0003f06070 */
[----:B------:R-:W-:Y:S05]  /*3060*/  @!P0 BRA `(.L_x_31) ;  /* 0x0000000000508947 */ /* 0x000fea0003800000 */
[----:B------:R-:W0:Y:S01]  /*3070*/  S2UR UR10, SR_CgaCtaId ;  /* 0x00000000000a79c3 */ /* 0x000e220000008800 */
[----:B------:R-:W-:Y:S01]  /*3080*/  UMOV UR6, 0x400 ;  /* 0x0000040000067882 */ /* 0x000fe20000000000 */
[--C-:B------:R-:W-:Y:S02]  /*3090*/  IMAD R10, R6, R13, R0.reuse ;  /* 0x0000000d060a7224 */ /* 0x100fe400078e0200 */
[----:B------:R-:W-:Y:S02]  /*30a0*/  IMAD R2, R13, UR5, R0 ;  /* 0x000000050d027c24 */ /* 0x000fe4000f8e0200 */
[----:B------:R-:W-:Y:S01]  /*30b0*/  VIADD R0, R0, 0x4 ;  /* 0x0000000400007836 */ /* 0x000fe20000000000 */
[----:B-1----:R-:W-:-:S05]  /*30c0*/  LEA R12, R10, UR16, 0x2 ;  /* 0x000000100a0c7c11 */ /* 0x002fca000f8e10ff */
[----:B---3--:R-:W-:Y:S04]  /*30d0*/  LDS R14, [R12] ;  /* 0x000000000c0e7984 */ /* 0x008fe80000000800 */
[----:B------:R-:W-:Y:S04]  /*30e0*/  LDS R16, [R12+0x4] ;  /* 0x000004000c107984 */ /* 0x000fe80000000800 */
[----:B------:R-:W-:Y:S01]  /*30f0*/  LDS R18, [R12+0x8] ;  /* 0x000008000c127984 */ /* 0x000fe20000000800 */
[----:B0-----:R-:W-:-:S03]  /*3100*/  ULEA UR6, UR10, UR6, 0x18 ;  /* 0x000000060a067291 */ /* 0x001fc6000f8ec0ff */
[----:B------:R-:W-:Y:S03]  /*3110*/  LDS R20, [R12+0xc] ;  /* 0x00000c000c147984 */ /* 0x000fe60000000800 */
[----:B------:R-:W-:-:S05]  /*3120*/  LEA R2, R2, UR6, 0x2 ;  /* 0x0000000602027c11 */ /* 0x000fca000f8e10ff */
[----:B------:R-:W0:Y:S04]  /*3130*/  LDS R10, [R2] ;  /* 0x00000000020a7984 */ /* 0x000e280000000800 */
[----:B------:R-:W1:Y:S04]  /*3140*/  LDS R15, [R2+0x4] ;  /* 0x00000400020f7984 */ /* 0x000e680000000800 */
[----:B------:R-:W2:Y:S04]  /*3150*/  LDS R17, [R2+0x8] ;  /* 0x0000080002117984 */ /* 0x000ea80000000800 */
[----:B------:R-:W3:Y:S01]  /*3160*/  LDS R19, [R2+0xc] ;  /* 0x00000c0002137984 */ /* 0x000ee20000000800 */
[----:B0-----:R-:W-:-:S04]  /*3170*/  FFMA R10, R10, R14, R11 ;  /* 0x0000000e0a0a7223 */ /* 0x001fc8000000000b */
[----:B-1----:R-:W-:-:S04]  /*3180*/  FFMA R10, R15, R16, R10 ;  /* 0x000000100f0a7223 */ /* 0x002fc8000000000a */
[----:B--2---:R-:W-:-:S04]  /*3190*/  FFMA R10, R17, R18, R10 ;  /* 0x00000012110a7223 */ /* 0x004fc8000000000a */
[----:B---3--:R-:W-:-:S07]  /*31a0*/  FFMA R11, R19, R20, R10 ;  /* 0x00000014130b7223 */ /* 0x008fce000000000a */
.L_x_31:
[----:B------:R-:W-:Y:S05]  /*31b0*/  BSYNC.RECONVERGENT B1 ;  /* 0x0000000000017941 */ /* 0x000fea0003800200 */
.L_x_30:
[----:B------:R-:W-:Y:S05]  /*31c0*/  @!P2 BRA `(.L_x_29) ;  /* 0x000000000074a947 */ /* 0x000fea0003800000 */
[----:B------:R-:W-:Y:S02]  /*31d0*/  ISETP.NE.AND P0, PT, R21, 0x1, PT ;  /* 0x000000011500780c */ /* 0x000fe40003f05270 */
[----:B------:R-:W-:-:S04]  /*31e0*/  LOP3.LUT R2, R13, 0x1, RZ, 0xc0, !PT ;  /* 0x000000010d027812 */ /* 0x000fc800078ec0ff */
[----:B------:R-:W-:-:S07]  /*31f0*/  ISETP.NE.U32.AND P2, PT, R2, 0x1, PT ;  /* 0x000000010200780c */ /* 0x000fce0003f45070 */
[----:B------:R-:W-:Y:S06]  /*3200*/  @!P0 BRA `(.L_x_32) ;  /* 0x0000000000388947 */ /* 0x000fec0003800000 */
[----:B------:R-:W0:Y:S01]  /*3210*/  S2UR UR10, SR_CgaCtaId ;  /* 0x00000000000a79c3 */ /* 0x000e220000008800 */
[----:B------:R-:W-:Y:S01]  /*3220*/  UMOV UR6, 0x400 ;  /* 0x0000040000067882 */ /* 0x000fe20000000000 */
[--C-:B------:R-:W-:Y:S02]  /*3230*/  IMAD R10, R6, R13, R0.reuse ;  /* 0x0000000d060a7224 */ /* 0x100fe400078e0200 */
[----:B------:R-:W-:Y:S01]  /*3240*/  IMAD R2, R13, UR5, R0 ;  /* 0x000000050d027c24 */ /* 0x000fe2000f8e0200 */
[----:B------:R-:W-:Y:S02]  /*3250*/  IADD3 R0, PT, PT, R0, 0x2, RZ ;  /* 0x0000000200007810 */ /* 0x000fe40007ffe0ff */
[----:B-1----:R-:W-:-:S05]  /*3260*/  LEA R12, R10, UR16, 0x2 ;  /* 0x000000100a0c7c11 */ /* 0x002fca000f8e10ff */
[----:B---3--:R-:W-:Y:S04]  /*3270*/  LDS R14, [R12] ;  /* 0x000000000c0e7984 */ /* 0x008fe80000000800 */
[----:B------:R-:W-:Y:S01]  /*3280*/  LDS R16, [R12+0x4] ;  /* 0x000004000c107984 */ /* 0x000fe20000000800 */
[----:B0-----:R-:W-:-:S06]  /*3290*/  ULEA UR6, UR10, UR6, 0x18 ;  /* 0x000000060a067291 */ /* 0x001fcc000f8ec0ff */
[----:B------:R-:W-:-:S05]  /*32a0*/  LEA R2, R2, UR6, 0x2 ;  /* 0x0000000602027c11 */ /* 0x000fca000f8e10ff */
[----:B------:R-:W0:Y:S04]  /*32b0*/  LDS R10, [R2] ;  /* 0x00000000020a7984 */ /* 0x000e280000000800 */
[----:B------:R-:W1:Y:S01]  /*32c0*/  LDS R15, [R2+0x4] ;  /* 0x00000400020f7984 */ /* 0x000e620000000800 */
[----:B0-----:R-:W-:-:S04]  /*32d0*/  FFMA R10, R10, R14, R11 ;  /* 0x0000000e0a0a7223 */ /* 0x001fc8000000000b */
[----:B-1----:R-:W-:-:S07]  /*32e0*/  FFMA R11, R15, R16, R10 ;  /* 0x000000100f0b7223 */ /* 0x002fce000000000a */
.L_x_32:
[----:B------:R-:W-:Y:S05]  /*32f0*/  @P2 BRA `(.L_x_29) ;  /* 0x0000000000282947 */ /* 0x000fea0003800000 */
[----:B------:R-:W0:Y:S01]  /*3300*/  S2UR UR10, SR_CgaCtaId ;  /* 0x00000000000a79c3 */ /* 0x000e220000008800 */
[----:B------:R-:W-:Y:S01]  /*3310*/  UMOV UR6, 0x400 ;  /* 0x0000040000067882 */ /* 0x000fe20000000000 */
[--C-:B------:R-:W-:Y:S02]  /*3320*/  IMAD R2, R6, R13, R0.reuse ;  /* 0x0000000d06027224 */ /* 0x100fe400078e0200 */
[----:B------:R-:W-:-:S03]  /*3330*/  IMAD R13, R13, UR5, R0 ;  /* 0x000000050d0d7c24 */ /* 0x000fc6000f8e0200 */
[----:B------:R-:W-:-:S06]  /*3340*/  LEA R2, R2, UR16, 0x2 ;  /* 0x0000001002027c11 */ /* 0x000fcc000f8e10ff */
[----:B------:R-:W-:Y:S01]  /*3350*/  LDS R2, [R2] ;  /* 0x0000000002027984 */ /* 0x000fe20000000800 */
[----:B0-----:R-:W-:-:S06]  /*3360*/  ULEA UR6, UR10, UR6, 0x18 ;  /* 0x000000060a067291 */ /* 0x001fcc000f8ec0ff */
[----:B------:R-:W-:-:S05]  /*3370*/  LEA R13, R13, UR6, 0x2 ;  /* 0x000000060d0d7c11 */ /* 0x000fca000f8e10ff */
[----:B------:R-:W0:Y:S02]  /*3380*/  LDS R0, [R13] ;  /* 0x000000000d007984 */ /* 0x000e240000000800 */
[----:B0-----:R-:W-:-:S07]  /*3390*/  FFMA R11, R0, R2, R11 ;  /* 0x00000002000b7223 */ /* 0x001fce000000000b */
.L_x_29:
[----:B------:R-:W-:Y:S05]  /*33a0*/  BSYNC.RECONVERGENT B0 ;  /* 0x0000000000007941 */ /* 0x000fea0003800200 */
.L_x_25:
[----:B------:R-:W0:Y:S01]  /*33b0*/  LDC R10, c[0x0][0x3b4] ;  /* 0x0000ed00ff0a7b82 */ /* 0x000e220000000800 */
[----:B------:R-:W-:Y:S01]  /*33c0*/  BSSY.RECONVERGENT B0, `(.L_x_33) ;  /* 0x000000f000007945 */ /* 0x000fe20003800200 */
[----:B0-----:R-:W0:Y:S08]  /*33d0*/  MUFU.RCP R0, R10 ;  /* 0x0000000a00007308 */ /* 0x001e300000001000 */
[----:B------:R-:W2:Y:S01]  /*33e0*/  FCHK P0, R11, R10 ;  /* 0x0000000a0b007302 */ /* 0x000ea20000000000 */
[----:B0-----:R-:W-:-:S04]  /*33f0*/  FFMA R13, R0, -R10, 1 ;  /* 0x3f800000000d7423 */ /* 0x001fc8000000080a */
[----:B------:R-:W-:-:S04]  /*3400*/  FFMA R0, R0, R13, R0 ;  /* 0x0000000d00007223 */ /* 0x000fc80000000000 */
[----:B------:R-:W-:-:S04]  /*3410*/  FFMA R2, R0, R11, RZ ;  /* 0x0000000b00027223 */ /* 0x000fc800000000ff */
[----:B------:R-:W-:-:S04]  /*3420*/  FFMA R13, R2, -R10, R11 ;  /* 0x8000000a020d7223 */ /* 0x000fc8000000000b */
[----:B------:R-:W-:Y:S01]  /*3430*/  FFMA R2, R0, R13, R2 ;  /* 0x0000000d00027223 */ /* 0x000fe20000000002 */
[----:B--2---:R-:W-:Y:S06]  /*3440*/  @!P0 BRA `(.L_x_34) ;  /* 0x0000000000188947 */ /* 0x004fec0003800000 */
[----:B------:R-:W0:Y:S01]  /*3450*/  LDCU UR6, c[0x0][0x3b4] ;  /* 0x00007680ff0677ac */ /* 0x000e220008000800 */
[----:B------:R-:W-:Y:S02]  /*3460*/  MOV R0, R11 ;  /* 0x0000000b00007202 */ /* 0x000fe40000000f00 */
[----:B------:R-:W-:Y:S02]  /*3470*/  MOV R2, 0x34a0 ;  /* 0x000034a000027802 */ /* 0x000fe40000000f00 */
[----:B0-----:R-:W-:-:S07]  /*3480*/  MOV R11, UR6 ;  /* 0x00000006000b7c02 */ /* 0x001fce0008000f00 */
[----:B-1-3--:R-:W-:Y:S05]  /*3490*/  CALL.REL.NOINC `($__internal_1_$__cuda_sm3x_div_rn_noftz_f32_slowpath) ;  /* 0x0000002400f47944 */ /* 0x00afea0003c00000 */
[----:B------:R-:W-:-:S07]  /*34a0*/  MOV R2, R0 ;  /* 0x0000000000027202 */ /* 0x000fce0000000f00 */
.L_x_34:
[----:B------:R-:W-:Y:S05]  /*34b0*/  BSYNC.RECONVERGENT B0 ;  /* 0x0000000000007941 */ /* 0x000fea0003800200 */
.L_x_33:
[----:B-1-3--:R-:W0:Y:S08]  /*34c0*/  LDC.64 R14, c[0x0][0x3c0] ;  /* 0x0000f000ff0e7b82 */ /* 0x00ae300000000a00 */
[----:B------:R-:W1:Y:S01]  /*34d0*/  LDC.64 R12, c[0x0][0x3b8] ;  /* 0x0000ee00ff0c7b82 */ /* 0x000e620000000a00 */
[----:B------:R-:W-:Y:S02]  /*34e0*/  UIMAD UR20, UR5, UR14, URZ ;  /* 0x0000000e051472a4 */ /* 0x000fe4000f8e02ff */
[----:B------:R-:W-:-:S02]  /*34f0*/  IADD3 R11, PT, PT, R9, UR5, RZ ;  /* 0x00000005090b7c10 */ /* 0x000fc4000fffe0ff */
[C---:B------:R-:W-:Y:S02]  /*3500*/  ISETP.NE.AND P0, PT, R6.reuse, RZ, PT ;  /* 0x000000ff0600720c */ /* 0x040fe40003f05270 */
[----:B------:R-:W-:Y:S01]  /*3510*/  VIADD R10, R6, UR20 ;  /* 0x00000014060a7c36 */ /* 0x000fe20008000000 */
[----:B------:R-:W-:Y:S01]  /*3520*/  BSSY.RECONVERGENT B0, `(.L_x_35) ;  /* 0x0000123000007945 */ /* 0x000fe20003800200 */
[----:B0-----:R-:W-:-:S05]  /*3530*/  IMAD.WIDE R14, R11, 0x4, R14 ;  /* 0x000000040b0e7825 */ /* 0x001fca00078e020e */
[----:B------:R0:W5:Y:S01]  /*3540*/  LDG.E R17, desc[UR12][R14.64] ;  /* 0x0000000c0e117981 */ /* 0x000162000c1e1900 */
[----:B-1----:R-:W-:Y:S01]  /*3550*/  IMAD.WIDE R12, R11, 0x4, R12 ;  /* 0x000000040b0c7825 */ /* 0x002fe200078e020c */
[----:B------:R-:W-:-:S04]  /*3560*/  LEA R11, R10, UR8, 0x2 ;  /* 0x000000080a0b7c11 */ /* 0x000fc8000f8e10ff */
[----:B------:R0:W5:Y:S04]  /*3570*/  LDG.E R0, desc[UR12][R12.64] ;  /* 0x0000000c0c007981 */ /* 0x000168000c1e1900 */
[----:B------:R0:W-:Y:S01]  /*3580*/  STS [R11], R2 ;  /* 0x000000020b007388 */ /* 0x0001e20000000800 */
[----:B------:R-:W-:Y:S06]  /*3590*/  BAR.SYNC.DEFER_BLOCKING 0x0 ;  /* 0x0000000000007b1d */ /* 0x000fec0000010000 */
[----:B------:R-:W-:Y:S05]  /*35a0*/  @P0 BRA `(.L_x_36) ;  /* 0x0000001000680947 */ /* 0x000fea0003800000 */
[----:B------:R-:W-:Y:S01]  /*35b0*/  UISETP.GE.AND UP0, UPT, UR18, 0x1, UPT ;  /* 0x000000011200788c */ /* 0x000fe2000bf06270 */
[----:B------:R-:W-:Y:S01]  /*35c0*/  HFMA2 R21, -RZ, RZ, 0, 0 ;  /* 0x00000000ff157431 */ /* 0x000fe200000001ff */
[----:B0-----:R-:W-:-:S07]  /*35d0*/  MOV R2, 0xff800000 ;  /* 0xff80000000027802 */ /* 0x001fce0000000f00 */
[----:B------:R-:W-:Y:S05]  /*35e0*/  BRA.U !UP0, `(.L_x_37) ;  /* 0x0000000d08c87547 */ /* 0x000fea000b800000 */
[----:B------:R-:W-:Y:S01]  /*35f0*/  UISETP.GE.U32.AND UP0, UPT, UR18, 0x4, UPT ;  /* 0x000000041200788c */ /* 0x000fe2000bf06070 */
[----:B------:R-:W-:Y:S01]  /*3600*/  MOV R2, 0xff800000 ;  /* 0xff80000000027802 */ /* 0x000fe20000000f00 */
[----:B------:R-:W-:Y:S01]  /*3610*/  UMOV UR6, URZ ;  /* 0x000000ff00067c82 */ /* 0x000fe20008000000 */
[----:B------:R-:W-:-:S06]  /*3620*/  MOV R11, RZ ;  /* 0x000000ff000b7202 */ /* 0x000fcc0000000f00 */
[----:B------:R-:W-:Y:S05]  /*3630*/  BRA.U !UP0, `(.L_x_38) ;  /* 0x0000000908187547 */ /* 0x000fea000b800000 */
[----:B------:R-:W-:Y:S01]  /*3640*/  MOV R2, 0xff800000 ;  /* 0xff80000000027802 */ /* 0x000fe20000000f00 */
[----:B------:R-:W-:Y:S01]  /*3650*/  IMAD.MOV.U32 R11, RZ, RZ, RZ ;  /* 0x000000ffff0b7224 */ /* 0x000fe200078e00ff */
[----:B------:R-:W-:-:S06]  /*3660*/  UMOV UR6, URZ ;  /* 0x000000ff00067c82 */ /* 0x000fcc0008000000 */
.L_x_47:
[----:B------:R-:W-:Y:S01]  /*3670*/  UIADD3 UR10, UPT, UPT, UR20, UR6, URZ ;  /* 0x00000006140a7290 */ /* 0x000fe2000fffe0ff */
[----:B------:R-:W-:Y:S01]  /*3680*/  FSETP.NEU.AND P0, PT, R11, RZ, PT ;  /* 0x000000ff0b00720b */ /* 0x000fe20003f0d000 */
[----:B------:R-:W-:Y:S01]  /*3690*/  UIADD3 UR6, UPT, UPT, UR6, 0x4, URZ ;  /* 0x0000000406067890 */ /* 0x000fe2000fffe0ff */
[----:B------:R-:W-:-:S03]  /*36a0*/  HFMA2 R16, -RZ, RZ, 1.875, 0 ;  /* 0x3f800000ff107431 */ /* 0x000fc600000001ff */
[----:B------:R-:W-:Y:S01]  /*36b0*/  MOV R10, UR10 ;  /* 0x0000000a000a7c02 */ /* 0x000fe20008000f00 */
[----:B------:R-:W-:-:S03]  /*36c0*/  UISETP.NE.AND UP0, UPT, UR6, UR9, UPT ;  /* 0x000000090600728c */ /* 0x000fc6000bf05270 */
[----:B------:R-:W-:-:S05]  /*36d0*/  LEA R10, R10, UR8, 0x2 ;  /* 0x000000080a0a7c11 */ /* 0x000fca000f8e10ff */
[----:B------:R0:W1:Y:S01]  /*36e0*/  LDS R19, [R10] ;  /* 0x000000000a137984 */ /* 0x0000620000000800 */
[----:B------:R-:W-:Y:S05]  /*36f0*/  @!P0 BRA `(.L_x_39) ;  /* 0x0000000000688947 */ /* 0x000fea0003800000 */
[----:B-1----:R-:W-:-:S13]  /*3700*/  FSETP.GT.AND P0, PT, R2, R19, PT ;  /* 0x000000130200720b */ /* 0x002fda0003f04000 */
[----:B------:R-:W-:Y:S05]  /*3710*/  @!P0 BRA `(.L_x_40) ;  /* 0x0000000000308947 */ /* 0x000fea0003800000 */
[----:B------:R-:W-:Y:S01]  /*3720*/  HFMA2 R23, -RZ, RZ, 3.7421875, 0 ;  /* 0x437c0000ff177431 */ /* 0x000fe200000001ff */
[----:B------:R-:W-:Y:S01]  /*3730*/  MOV R21, 0x3bbb989d ;  /* 0x3bbb989d00157802 */ /* 0x000fe20000000f00 */
[----:B------:R-:W-:-:S04]  /*3740*/  FADD R16, R19, -R2 ;  /* 0x8000000213107221 */ /* 0x000fc80000000000 */
[----:B------:R-:W-:-:S04]  /*3750*/  FFMA.SAT R18, R16, R21, 0.5 ;  /* 0x3f00000010127423 */ /* 0x000fc80000002015 */
[----:B------:R-:W-:-:S04]  /*3760*/  FFMA.RM R18, R18, R23, 12582913 ;  /* 0x4b40000112127423 */ /* 0x000fc80000004017 */
[----:B------:R-:W-:-:S04]  /*3770*/  FADD R21, R18, -12583039 ;  /* 0xcb40007f12157421 */ /* 0x000fc80000000000 */
[----:B------:R-:W-:-:S04]  /*3780*/  FFMA R21, R16, 1.4426950216293334961, -R21 ;  /* 0x3fb8aa3b10157823 */ /* 0x000fc80000000815 */
[----:B------:R-:W-:Y:S01]  /*3790*/  FFMA R21, R16, 1.925963033500011079e-08, R21 ;  /* 0x32a5706010157823 */ /* 0x000fe20000000015 */
[----:B------:R-:W-:-:S05]  /*37a0*/  SHF.L.U32 R16, R18, 0x17, RZ ;  /* 0x0000001712107819 */ /* 0x000fca00000006ff */
[----:B------:R-:W1:Y:S02]  /*37b0*/  MUFU.EX2 R21, R21 ;  /* 0x0000001500157308 */ /* 0x000e640000000800 */
[----:B-1----:R-:W-:Y:S01]  /*37c0*/  FFMA R16, R16, R21, R11 ;  /* 0x0000001510107223 */ /* 0x002fe2000000000b */
[----:B------:R-:W-:Y:S06]  /*37d0*/  BRA `(.L_x_39) ;  /* 0x0000000000307947 */ /* 0x000fec0003800000 */
.L_x_40:
[----:B------:R-:W-:Y:S02]  /*37e0*/  IMAD.MOV.U32 R21, RZ, RZ, 0x3bbb989d ;  /* 0x3bbb989dff157424 */ /* 0x000fe400078e00ff */
[----:B------:R-:W-:Y:S01]  /*37f0*/  FADD R16, -R19, R2 ;  /* 0x0000000213107221 */ /* 0x000fe20000000100 */
[----:B------:R-:W-:-:S03]  /*3800*/  MOV R23, 0x437c0000 ;  /* 0x437c000000177802 */ /* 0x000fc60000000f00 */
[----:B------:R-:W-:-:S04]  /*3810*/  FFMA.SAT R18, R16, R21, 0.5 ;  /* 0x3f00000010127423 */ /* 0x000fc80000002015 */
[----:B------:R-:W-:-:S04]  /*3820*/  FFMA.RM R18, R18, R23, 12582913 ;  /* 0x4b40000112127423 */ /* 0x000fc80000004017 */
[C---:B------:R-:W-:Y:S01]  /*3830*/  FADD R21, R18.reuse, -12583039 ;  /* 0xcb40007f12157421 */ /* 0x040fe20000000000 */
[----:B------:R-:W-:-:S03]  /*3840*/  SHF.L.U32 R18, R18, 0x17, RZ ;  /* 0x0000001712127819 */ /* 0x000fc600000006ff */
[----:B------:R-:W-:-:S04]  /*3850*/  FFMA R21, R16, 1.4426950216293334961, -R21 ;  /* 0x3fb8aa3b10157823 */ /* 0x000fc80000000815 */
[----:B------:R-:W-:-:S06]  /*3860*/  FFMA R21, R16, 1.925963033500011079e-08, R21 ;  /* 0x32a5706010157823 */ /* 0x000fcc0000000015 */
[----:B------:R-:W1:Y:S02]  /*3870*/  MUFU.EX2 R21, R21 ;  /* 0x0000001500157308 */ /* 0x000e640000000800 */
[----:B-1----:R-:W-:-:S04]  /*3880*/  FMUL R18, R18, R21 ;  /* 0x0000001512127220 */ /* 0x002fc80000400000 */
[----:B------:R-:W-:-:S07]  /*3890*/  FFMA R16, R18, R11, 1 ;  /* 0x3f80000012107423 */ /* 0x000fce000000000b */
.L_x_39:
[----:B------:R2:W3:Y:S01]  /*38a0*/  LDS R11, [R10+0x4] ;  /* 0x000004000a0b7984 */ /* 0x0004e20000000800 */
[----:B------:R-:W-:Y:S02]  /*38b0*/  FSETP.NEU.AND P0, PT, R16, RZ, PT ;  /* 0x000000ff1000720b */ /* 0x000fe40003f0d000 */
[----:B-1----:R-:W-:Y:S02]  /*38c0*/  FMNMX R2, R19, R2, !PT ;  /* 0x0000000213027209 */ /* 0x002fe40007800000 */
[----:B------:R-:W-:-:S09]  /*38d0*/  MOV R18, 0x3f800000 ;  /* 0x3f80000000127802 */ /* 0x000fd20000000f00 */
[----:B--2---:R-:W-:Y:S05]  /*38e0*/  @!P0 BRA `(.L_x_41) ;  /* 0x0000000000688947 */ /* 0x004fea0003800000 */
[----:B---3--:R-:W-:-:S13]  /*38f0*/  FSETP.GT.AND P0, PT, R2, R11, PT ;  /* 0x0000000b0200720b */ /* 0x008fda0003f04000 */
[----:B------:R-:W-:Y:S05]  /*3900*/  @P0 BRA `(.L_x_42) ;  /* 0x0000000000340947 */ /* 0x000fea0003800000 */
[----:B------:R-:W-:Y:S02]  /*3910*/  HFMA2 R19, -RZ, RZ, 0.96630859375, -0.0022525787353515625 ;  /* 0x3bbb989dff137431 */ /* 0x000fe400000001ff */
[----:B------:R-:W-:Y:S01]  /*3920*/  FADD R18, R2, -R11 ;  /* 0x8000000b02127221 */ /* 0x000fe20000000000 */
[----:B------:R-:W-:-:S03]  /*3930*/  MOV R20, 0x437c0000 ;  /* 0x437c000000147802 */ /* 0x000fc60000000f00 */
[----:B------:R-:W-:-:S04]  /*3940*/  FFMA.SAT R19, R18, R19, 0.5 ;  /* 0x3f00000012137423 */ /* 0x000fc80000002013 */
[----:B------:R-:W-:-:S04]  /*3950*/  FFMA.RM R19, R19, R20, 12582913 ;  /* 0x4b40000113137423 */ /* 0x000fc80000004014 */
[C---:B------:R-:W-:Y:S01]  /*3960*/  FADD R21, R19.reuse, -12583039 ;  /* 0xcb40007f13157421 */ /* 0x040fe20000000000 */
[----:B------:R-:W-:-:S03]  /*3970*/  IMAD.SHL.U32 R19, R19, 0x800000, RZ ;  /* 0x0080000013137824 */ /* 0x000fc600078e00ff */
[----:B------:R-:W-:-:S04]  /*3980*/  FFMA R21, R18, 1.4426950216293334961, -R21 ;  /* 0x3fb8aa3b12157823 */ /* 0x000fc80000000815 */
[----:B------:R-:W-:-:S04]  /*3990*/  FFMA R21, R18, 1.925963033500011079e-08, R21 ;  /* 0x32a5706012157823 */ /* 0x000fc80000000015 */
[----:B------:R-:W1:Y:S02]  /*39a0*/  MUFU.EX2 R18, R21 ;  /* 0x0000001500127308 */ /* 0x000e640000000800 */
[----:B-1----:R-:W-:-:S04]  /*39b0*/  FMUL R19, R19, R18 ;  /* 0x0000001213137220 */ /* 0x002fc80000400000 */
[----:B------:R-:W-:Y:S01]  /*39c0*/  FFMA R18, R19, R16, 1 ;  /* 0x3f80000013127423 */ /* 0x000fe20000000010 */
[----:B------:R-:W-:Y:S06]  /*39d0*/  BRA `(.L_x_41) ;  /* 0x00000000002c7947 */ /* 0x000fec0003800000 */
.L_x_42:
[----:B------:R-:W-:Y:S02]  /*39e0*/  HFMA2 R19, -RZ, RZ, 0.96630859375, -0.0022525787353515625 ;  /* 0x3bbb989dff137431 */ /* 0x000fe400000001ff */
        /* <DEDUP_REMOVED lines=9> */
[----:B-1----:R-:W-:-:S07]  /*3a80*/  FFMA R18, R19, R21, R16 ;  /* 0x0000001513127223 */ /* 0x002fce0000000010 */
.L_x_41:
[----:B------:R1:W2:Y:S01]  /*3a90*/  LDS R16, [R10+0x8] ;  /* 0x000008000a107984 */ /* 0x0002a20000000800 */
[----:B------:R-:W-:Y:S02]  /*3aa0*/  FSETP.NEU.AND P0, PT, R18, RZ, PT ;  /* 0x000000ff1200720b */ /* 0x000fe40003f0d000 */
[----:B---3--:R-:W-:Y:S02]  /*3ab0*/  FMNMX R11, R2, R11, !PT ;  /* 0x0000000b020b7209 */ /* 0x008fe40007800000 */
[----:B------:R-:W-:-:S09]  /*3ac0*/  MOV R2, 0x3f800000 ;  /* 0x3f80000000027802 */ /* 0x000fd20000000f00 */
[----:B-1----:R-:W-:Y:S05]  /*3ad0*/  @!P0 BRA `(.L_x_43) ;  /* 0x0000000000688947 */ /* 0x002fea0003800000 */
[----:B--2---:R-:W-:-:S13]  /*3ae0*/  FSETP.GT.AND P0, PT, R11, R16, PT ;  /* 0x000000100b00720b */ /* 0x004fda0003f04000 */
[----:B------:R-:W-:Y:S05]  /*3af0*/  @P0 BRA `(.L_x_44) ;  /* 0x0000000000340947 */ /* 0x000fea0003800000 */
[----:B------:R-:W-:Y:S02]  /*3b00*/  HFMA2 R19, -RZ, RZ, 0.96630859375, -0.0022525787353515625 ;  /* 0x3bbb989dff137431 */ /* 0x000fe400000001ff */
[----:B------:R-:W-:Y:S01]  /*3b10*/  FADD R2, R11, -R16 ;  /* 0x800000100b027221 */ /* 0x000fe20000000000 */
[----:B------:R-:W-:-:S03]  /*3b20*/  IMAD.MOV.U32 R20, RZ, RZ, 0x437c0000 ;  /* 0x437c0000ff147424 */ /* 0x000fc600078e00ff */
[----:B------:R-:W-:-:S04]  /*3b30*/  FFMA.SAT R19, R2, R19, 0.5 ;  /* 0x3f00000002137423 */ /* 0x000fc80000002013 */
[----:B------:R-:W-:-:S04]  /*3b40*/  FFMA.RM R19, R19, R20, 12582913 ;  /* 0x4b40000113137423 */ /* 0x000fc80000004014 */
[C---:B------:R-:W-:Y:S01]  /*3b50*/  FADD R21, R19.reuse, -12583039 ;  /* 0xcb40007f13157421 */ /* 0x040fe20000000000 */
[----:B------:R-:W-:-:S03]  /*3b60*/  SHF.L.U32 R19, R19, 0x17, RZ ;  /* 0x0000001713137819 */ /* 0x000fc600000006ff */
[----:B------:R-:W-:-:S04]  /*3b70*/  FFMA R21, R2, 1.4426950216293334961, -R21 ;  /* 0x3fb8aa3b02157823 */ /* 0x000fc80000000815 */
[----:B------:R-:W-:-:S04]  /*3b80*/  FFMA R21, R2, 1.925963033500011079e-08, R21 ;  /* 0x32a5706002157823 */ /* 0x000fc80000000015 */
[----:B------:R-:W1:Y:S02]  /*3b90*/  MUFU.EX2 R2, R21 ;  /* 0x0000001500027308 */ /* 0x000e640000000800 */
[----:B-1----:R-:W-:-:S04]  /*3ba0*/  FMUL R19, R19, R2 ;  /* 0x0000000213137220 */ /* 0x002fc80000400000 */
[----:B------:R-:W-:Y:S01]  /*3bb0*/  FFMA R2, R19, R18, 1 ;  /* 0x3f80000013027423 */ /* 0x000fe20000000012 */
[----:B------:R-:W-:Y:S06]  /*3bc0*/  BRA `(.L_x_43) ;  /* 0x00000000002c7947 */ /* 0x000fec0003800000 */
.L_x_44:
[----:B------:R-:W-:Y:S01]  /*3bd0*/  HFMA2 R20, -RZ, RZ, 3.7421875, 0 ;  /* 0x437c0000ff147431 */ /* 0x000fe200000001ff */
[----:B------:R-:W-:Y:S01]  /*3be0*/  MOV R19, 0x3bbb989d ;  /* 0x3bbb989d00137802 */ /* 0x000fe20000000f00 */
[----:B------:R-:W-:-:S04]  /*3bf0*/  FADD R2, -R11, R16 ;  /* 0x000000100b027221 */ /* 0x000fc80000000100 */
        /* <DEDUP_REMOVED lines=8> */
.L_x_43:
[----:B0-----:R-:W0:Y:S01]  /*3c80*/  LDS R10, [R10+0xc] ;  /* 0x00000c000a0a7984 */ /* 0x001e220000000800 */
[----:B------:R-:W-:Y:S02]  /*3c90*/  FSETP.NEU.AND P0, PT, R2, RZ, PT ;  /* 0x000000ff0200720b */ /* 0x000fe40003f0d000 */
[----:B--2---:R-:W-:Y:S02]  /*3ca0*/  FMNMX R19, R11, R16, !PT ;  /* 0x000000100b137209 */ /* 0x004fe40007800000 */
[----:B------:R-:W-:-:S09]  /*3cb0*/  MOV R11, 0x3f800000 ;  /* 0x3f800000000b7802 */ /* 0x000fd20000000f00 */
[----:B------:R-:W-:Y:S05]  /*3cc0*/  @!P0 BRA `(.L_x_45) ;  /* 0x0000000000688947 */ /* 0x000fea0003800000 */
[----:B0-----:R-:W-:-:S13]  /*3cd0*/  FSETP.GT.AND P0, PT, R19, R10, PT ;  /* 0x0000000a1300720b */ /* 0x001fda0003f04000 */
[----:B------:R-:W-:Y:S05]  /*3ce0*/  @P0 BRA `(.L_x_46) ;  /* 0x0000000000340947 */ /* 0x000fea0003800000 */
[----:B------:R-:W-:Y:S02]  /*3cf0*/  IMAD.MOV.U32 R16, RZ, RZ, 0x3bbb989d ;  /* 0x3bbb989dff107424 */ /* 0x000fe400078e00ff */
[----:B------:R-:W-:Y:S01]  /*3d00*/  FADD R11, R19, -R10 ;  /* 0x8000000a130b7221 */ /* 0x000fe20000000000 */
[----:B------:R-:W-:-:S03]  /*3d10*/  MOV R21, 0x437c0000 ;  /* 0x437c000000157802 */ /* 0x000fc60000000f00 */
[----:B------:R-:W-:-:S04]  /*3d20*/  FFMA.SAT R16, R11, R16, 0.5 ;  /* 0x3f0000000b107423 */ /* 0x000fc80000002010 */
[----:B------:R-:W-:-:S04]  /*3d30*/  FFMA.RM R16, R16, R21, 12582913 ;  /* 0x4b40000110107423 */ /* 0x000fc80000004015 */
[C---:B------:R-:W-:Y:S01]  /*3d40*/  FADD R18, R16.reuse, -12583039 ;  /* 0xcb40007f10127421 */ /* 0x040fe20000000000 */
[----:B------:R-:W-:-:S03]  /*3d50*/  SHF.L.U32 R16, R16, 0x17, RZ ;  /* 0x0000001710107819 */ /* 0x000fc600000006ff */
[----:B------:R-:W-:-:S04]  /*3d60*/  FFMA R18, R11, 1.4426950216293334961, -R18 ;  /* 0x3fb8aa3b0b127823 */ /* 0x000fc80000000812 */
[----:B------:R-:W-:-:S04]  /*3d70*/  FFMA R18, R11, 1.925963033500011079e-08, R18 ;  /* 0x32a570600b127823 */ /* 0x000fc80000000012 */
[----:B------:R-:W0:Y:S02]  /*3d80*/  MUFU.EX2 R11, R18 ;  /* 0x00000012000b7308 */ /* 0x000e240000000800 */
[----:B0-----:R-:W-:-:S04]  /*3d90*/  FMUL R11, R16, R11 ;  /* 0x0000000b100b7220 */ /* 0x001fc80000400000 */
[----:B------:R-:W-:Y:S01]  /*3da0*/  FFMA R11, R11, R2, 1 ;  /* 0x3f8000000b0b7423 */ /* 0x000fe20000000002 */
[----:B------:R-:W-:Y:S06]  /*3db0*/  BRA `(.L_x_45) ;  /* 0x00000000002c7947 */ /* 0x000fec0003800000 */
.L_x_46:
[----:B------:R-:W-:Y:S02]  /*3dc0*/  HFMA2 R16, -RZ, RZ, 0.96630859375, -0.0022525787353515625 ;  /* 0x3bbb989dff107431 */ /* 0x000fe400000001ff */
[----:B------:R-:W-:Y:S01]  /*3dd0*/  FADD R11, -R19, R10 ;  /* 0x0000000a130b7221 */ /* 0x000fe20000000100 */
[----:B------:R-:W-:-:S03]  /*3de0*/  MOV R21, 0x437c0000 ;  /* 0x437c000000157802 */ /* 0x000fc60000000f00 */
[----:B------:R-:W-:-:S04]  /*3df0*/  FFMA.SAT R16, R11, R16, 0.5 ;  /* 0x3f0000000b107423 */ /* 0x000fc80000002010 */
[----:B------:R-:W-:-:S04]  /*3e00*/  FFMA.RM R16, R16, R21, 12582913 ;  /* 0x4b40000110107423 */ /* 0x000fc80000004015 */
[----:B------:R-:W-:-:S04]  /*3e10*/  FADD R18, R16, -12583039 ;  /* 0xcb40007f10127421 */ /* 0x000fc80000000000 */
[----:B------:R-:W-:-:S04]  /*3e20*/  FFMA R18, R11, 1.4426950216293334961, -R18 ;  /* 0x3fb8aa3b0b127823 */ /* 0x000fc80000000812 */
[----:B------:R-:W-:Y:S01]  /*3e30*/  FFMA R18, R11, 1.925963033500011079e-08, R18 ;  /* 0x32a570600b127823 */ /* 0x000fe20000000012 */
[----:B------:R-:W-:-:S05]  /*3e40*/  SHF.L.U32 R11, R16, 0x17, RZ ;  /* 0x00000017100b7819 */ /* 0x000fca00000006ff */
[----:B------:R-:W0:Y:S02]  /*3e50*/  MUFU.EX2 R18, R18 ;  /* 0x0000001200127308 */ /* 0x000e240000000800 */
[----:B0-----:R-:W-:-:S07]  /*3e60*/  FFMA R11, R11, R18, R2 ;  /* 0x000000120b0b7223 */ /* 0x001fce0000000002 */
.L_x_45:
[----:B0-----:R-:W-:Y:S01]  /*3e70*/  FMNMX R2, R19, R10, !PT ;  /* 0x0000000a13027209 */ /* 0x001fe20007800000 */
[----:B------:R-:W-:Y:S06]  /*3e80*/  BRA.U UP0, `(.L_x_47) ;  /* 0xfffffff500f87547 */ /* 0x000fec000b83ffff */
[----:B------:R-:W-:-:S05]  /*3e90*/  UMOV UR6, UR9 ;  /* 0x0000000900067c82 */ /* 0x000fca0008000000 */
.L_x_38:
[----:B------:R-:W-:Y:S01]  /*3ea0*/  UISETP.NE.AND UP0, UPT, UR19, URZ, UPT ;  /* 0x000000ff1300728c */ /* 0x000fe2000bf05270 */
[----:B------:R-:W-:-:S08]  /*3eb0*/  IMAD.MOV.U32 R21, RZ, RZ, R11 ;  /* 0x000000ffff157224 */ /* 0x000fd000078e000b */
[----:B------:R-:W-:Y:S05]  /*3ec0*/  BRA.U !UP0, `(.L_x_37) ;  /* 0x0000000508907547 */ /* 0x000fea000b800000 */
[----:B------:R-:W-:Y:S01]  /*3ed0*/  UIADD3 UR6, UPT, UPT, UR20, UR6, URZ ;  /* 0x0000000614067290 */ /* 0x000fe2000fffe0ff */
[----:B------:R-:W-:Y:S01]  /*3ee0*/  FSETP.NEU.AND P0, PT, R11, RZ, PT ;  /* 0x000000ff0b00720b */ /* 0x000fe20003f0d000 */
[----:B------:R-:W-:Y:S02]  /*3ef0*/  HFMA2 R21, -RZ, RZ, 1.875, 0 ;  /* 0x3f800000ff157431 */ /* 0x000fe400000001ff */
[----:B------:R-:W-:-:S09]  /*3f00*/  ULEA UR6, UR6, UR8, 0x2 ;  /* 0x0000000806067291 */ /* 0x000fd2000f8e10ff */
[----:B------:R-:W0:Y:S01]  /*3f10*/  LDS R19, [UR6] ;  /* 0x00000006ff137984 */ /* 0x000e220008000800 */
[----:B------:R-:W-:Y:S05]  /*3f20*/  @!P0 BRA `(.L_x_48) ;  /* 0x0000000000688947 */ /* 0x000fea0003800000 */
[----:B0-----:R-:W-:-:S13]  /*3f30*/  FSETP.GT.AND P0, PT, R2, R19, PT ;  /* 0x000000130200720b */ /* 0x001fda0003f04000 */
[----:B------:R-:W-:Y:S05]  /*3f40*/  @P0 BRA `(.L_x_49) ;  /* 0x0000000000340947 */ /* 0x000fea0003800000 */
[----:B------:R-:W-:Y:S01]  /*3f50*/  HFMA2 R23, -RZ, RZ, 3.7421875, 0 ;  /* 0x437c0000ff177431 */ /* 0x000fe200000001ff */
[----:B------:R-:W-:Y:S01]  /*3f60*/  MOV R21, 0x3bbb989d ;  /* 0x3bbb989d00157802 */ /* 0x000fe20000000f00 */
[----:B------:R-:W-:-:S04]  /*3f70*/  FADD R10, R2, -R19 ;  /* 0x80000013020a7221 */ /* 0x000fc80000000000 */
        /* <DEDUP_REMOVED lines=10> */
.L_x_49:
[----:B------:R-:W-:Y:S01]  /*4020*/  MOV R21, 0x3bbb989d ;  /* 0x3bbb989d00157802 */ /* 0x000fe20000000f00 */
[----:B------:R-:W-:Y:S01]  /*4030*/  FADD R10, -R2, R19 ;  /* 0x00000013020a7221 */ /* 0x000fe20000000100 */
[----:B------:R-:W-:-:S03]  /*4040*/  IMAD.MOV.U32 R23, RZ, RZ, 0x437c0000 ;  /* 0x437c0000ff177424 */ /* 0x000fc600078e00ff */
[----:B------:R-:W-:-:S04]  /*4050*/  FFMA.SAT R16, R10, R21, 0.5 ;  /* 0x3f0000000a107423 */ /* 0x000fc80000002015 */
[----:B------:R-:W-:-:S04]  /*4060*/  FFMA.RM R16, R16, R23, 12582913 ;  /* 0x4b40000110107423 */ /* 0x000fc80000004017 */
[C---:B------:R-:W-:Y:S01]  /*4070*/  FADD R21, R16.reuse, -12583039 ;  /* 0xcb40007f10157421 */ /* 0x040fe20000000000 */
[----:B------:R-:W-:-:S03]  /*4080*/  SHF.L.U32 R16, R16, 0x17, RZ ;  /* 0x0000001710107819 */ /* 0x000fc600000006ff */
[----:B------:R-:W-:-:S04]  /*4090*/  FFMA R21, R10, 1.4426950216293334961, -R21 ;  /* 0x3fb8aa3b0a157823 */ /* 0x000fc80000000815 */
[----:B------:R-:W-:-:S06]  /*40a0*/  FFMA R10, R10, 1.925963033500011079e-08, R21 ;  /* 0x32a570600a0a7823 */ /* 0x000fcc0000000015 */
[----:B------:R-:W0:Y:S02]  /*40b0*/  MUFU.EX2 R10, R10 ;  /* 0x0000000a000a7308 */ /* 0x000e240000000800 */
[----:B0-----:R-:W-:-:S07]  /*40c0*/  FFMA R21, R16, R10, R11 ;  /* 0x0000000a10157223 */ /* 0x001fce000000000b */
.L_x_48:
[----:B------:R-:W-:Y:S01]  /*40d0*/  UISETP.NE.AND UP0, UPT, UR19, 0x1, UPT ;  /* 0x000000011300788c */ /* 0x000fe2000bf05270 */
[----:B0-----:R-:W-:-:S08]  /*40e0*/  FMNMX R2, R2, R19, !PT ;  /* 0x0000001302027209 */ /* 0x001fd00007800000 */
[----:B------:R-:W-:Y:S05]  /*40f0*/  BRA.U !UP0, `(.L_x_37) ;  /* 0x0000000508047547 */ /* 0x000fea000b800000 */
[----:B------:R-:W-:Y:S01]  /*4100*/  FSETP.NEU.AND P0, PT, R21, RZ, PT ;  /* 0x000000ff1500720b */ /* 0x000fe20003f0d000 */
[----:B------:R-:W0:Y:S01]  /*4110*/  LDS R11, [UR6+0x4] ;  /* 0x00000406ff0b7984 */ /* 0x000e220008000800 */
[----:B------:R-:W-:-:S11]  /*4120*/  HFMA2 R10, -RZ, RZ, 1.875, 0 ;  /* 0x3f800000ff0a7431 */ /* 0x000fd600000001ff */
        /* <DEDUP_REMOVED lines=11> */
[----:B------:R-:W-:-:S06]  /*41e0*/  FFMA R19, R10, 1.925963033500011079e-08, R19 ;  /* 0x32a570600a137823 */ /* 0x000fcc0000000013 */
[----:B------:R-:W0:Y:S02]  /*41f0*/  MUFU.EX2 R19, R19 ;  /* 0x0000001300137308 */ /* 0x000e240000000800 */
[----:B0-----:R-:W-:-:S04]  /*4200*/  FMUL R16, R16, R19 ;  /* 0x0000001310107220 */ /* 0x001fc80000400000 */
[----:B------:R-:W-:Y:S01]  /*4210*/  FFMA R10, R21, R16, 1 ;  /* 0x3f800000150a7423 */ /* 0x000fe20000000010 */
[----:B------:R-:W-:Y:S06]  /*4220*/  BRA `(.L_x_50) ;  /* 0x00000000002c7947 */ /* 0x000fec0003800000 */
.L_x_51:
[----:B------:R-:W-:Y:S02]  /*4230*/  IMAD.MOV.U32 R19, RZ, RZ, 0x3bbb989d ;  /* 0x3bbb989dff137424 */ /* 0x000fe400078e00ff */
        /* <DEDUP_REMOVED lines=10> */
.L_x_50:
[----:B------:R-:W-:Y:S01]  /*42e0*/  UISETP.NE.AND UP0, UPT, UR19, 0x2, UPT ;  /* 0x000000021300788c */ /* 0x000fe2000bf05270 */
[----:B0-----:R-:W-:Y:S02]  /*42f0*/  FMNMX R2, R2, R11, !PT ;  /* 0x0000000b02027209 */ /* 0x001fe40007800000 */
[----:B------:R-:W-:-:S06]  /*4300*/  MOV R21, R10 ;  /* 0x0000000a00157202 */ /* 0x000fcc0000000f00 */
[----:B------:R-:W-:Y:S05]  /*4310*/  BRA.U !UP0, `(.L_x_37) ;  /* 0x00000001087c7547 */ /* 0x000fea000b800000 */
[----:B------:R-:W-:Y:S01]  /*4320*/  FSETP.NEU.AND P0, PT, R10, RZ, PT ;  /* 0x000000ff0a00720b */ /* 0x000fe20003f0d000 */
[----:B------:R-:W0:Y:S01]  /*4330*/  LDS R11, [UR6+0x8] ;  /* 0x00000806ff0b7984 */ /* 0x000e220008000800 */
[----:B------:R-:W-:-:S11]  /*4340*/  HFMA2 R21, -RZ, RZ, 1.875, 0 ;  /* 0x3f800000ff157431 */ /* 0x000fd600000001ff */
[----:B------:R-:W-:Y:S05]  /*4350*/  @!P0 BRA `(.L_x_52) ;  /* 0x0000000000688947 */ /* 0x000fea0003800000 */
[----:B0-----:R-:W-:-:S13]  /*4360*/  FSETP.GT.AND P0, PT, R2, R11, PT ;  /* 0x0000000b0200720b */ /* 0x001fda0003f04000 */
[----:B------:R-:W-:Y:S05]  /*4370*/  @P0 BRA `(.L_x_53) ;  /* 0x0000000000340947 */ /* 0x000fea0003800000 */
[----:B------:R-:W-:Y:S01]  /*4380*/  MOV R19, 0x3bbb989d ;  /* 0x3bbb989d00137802 */ /* 0x000fe20000000f00 */
[----:B------:R-:W-:Y:S01]  /*4390*/  FADD R16, R2, -R11 ;  /* 0x8000000b02107221 */ /* 0x000fe20000000000 */
        /* <DEDUP_REMOVED lines=11> */
.L_x_53:
        /* <DEDUP_REMOVED lines=11> */
.L_x_52:
[----:B0-----:R-:W-:-:S07]  /*4500*/  FMNMX R2, R2, R11, !PT ;  /* 0x0000000b02027209 */ /* 0x001fce0007800000 */
.L_x_37:
[----:B-----5:R-:W-:Y:S02]  /*4510*/  FSETP.NEU.AND P0, PT, R0, RZ, PT ;  /* 0x000000ff0000720b */ /* 0x020fe40003f0d000 */
[----:B------:R-:W-:-:S11]  /*4520*/  MOV R11, R21 ;  /* 0x00000015000b7202 */ /* 0x000fd60000000f00 */
[----:B------:R-:W-:Y:S05]  /*4530*/  @!P0 BRA `(.L_x_54) ;  /* 0x0000000000788947 */ /* 0x000fea0003800000 */
[----:B------:R-:W-:Y:S01]  /*4540*/  FSETP.NEU.AND P0, PT, R21, RZ, PT ;  /* 0x000000ff1500720b */ /* 0x000fe20003f0d000 */
[----:B------:R-:W-:-:S12]  /*4550*/  IMAD.MOV.U32 R11, RZ, RZ, R0 ;  /* 0x000000ffff0b7224 */ /* 0x000fd800078e0000 */
[----:B------:R-:W-:Y:S05]  /*4560*/  @!P0 BRA `(.L_x_54) ;  /* 0x00000000006c8947 */ /* 0x000fea0003800000 */
[----:B------:R-:W-:-:S13]  /*4570*/  FSETP.GT.AND P0, PT, R17, R2, PT ;  /* 0x000000021100720b */ /* 0x000fda0003f04000 */
[----:B------:R-:W-:Y:S05]  /*4580*/  @!P0 BRA `(.L_x_55) ;  /* 0x0000000000348947 */ /* 0x000fea0003800000 */
        /* <DEDUP_REMOVED lines=11> */
[----:B------:R-:W-:Y:S01]  /*4640*/  FFMA R11, R11, R21, R0 ;  /* 0x000000150b0b7223 */ /* 0x000fe20000000000 */
[----:B------:R-:W-:Y:S06]  /*4650*/  BRA `(.L_x_54) ;  /* 0x0000000000307947 */ /* 0x000fec0003800000 */
.L_x_55:
        /* <DEDUP_REMOVED lines=9> */
[----:B------:R-:W0:Y:S02]  /*46f0*/  MUFU.EX2 R10, R19 ;  /* 0x00000013000a7308 */ /* 0x000e240000000800 */
[----:B0-----:R-:W-:-:S04]  /*4700*/  FMUL R11, R11, R10 ;  /* 0x0000000a0b0b7220 */ /* 0x001fc80000400000 */
[----:B------:R-:W-:-:S07]  /*4710*/  FFMA R11, R0, R11, R21 ;  /* 0x0000000b000b7223 */ /* 0x000fce0000000015 */
.L_x_54:
[----:B------:R-:W-:Y:S01]  /*4720*/  FMNMX R19, R17, R2, !PT ;  /* 0x0000000211137209 */ /* 0x000fe20007800000 */
[----:B------:R1:W-:Y:S04]  /*4730*/  STG.E desc[UR12][R12.64], R11 ;  /* 0x0000000b0c007986 */ /* 0x0003e8000c10190c */
[----:B------:R1:W-:Y:S02]  /*4740*/  STG.E desc[UR12][R14.64], R19 ;  /* 0x000000130e007986 */ /* 0x0003e4000c10190c */
.L_x_36:
[----:B------:R-:W-:Y:S05]  /*4750*/  BSYNC.RECONVERGENT B0 ;  /* 0x0000000000007941 */ /* 0x000fea0003800200 */
.L_x_35:
[----:B------:R-:W2:Y:S01]  /*4760*/  LDCU UR6, c[0x0][0x3ac] ;  /* 0x00007580ff0677ac */ /* 0x000ea20008000800 */
[----:B------:R-:W-:Y:S01]  /*4770*/  BSSY.RECONVERGENT B0, `(.L_x_56) ;  /* 0x0000104000007945 */ /* 0x000fe20003800200 */
[----:B------:R-:W-:Y:S01]  /*4780*/  BAR.SYNC.DEFER_BLOCKING 0x0 ;  /* 0x0000000000007b1d */ /* 0x000fe20000010000 */
[----:B--2---:R-:W-:-:S13]  /*4790*/  ISETP.GE.AND P0, PT, R6, UR6, PT ;  /* 0x0000000606007c0c */ /* 0x004fda000bf06270 */
[----:B------:R-:W-:Y:S05]  /*47a0*/  @P0 BRA `(.L_x_57) ;  /* 0x0000001000000947 */ /* 0x000fea0003800000 */
[----:B------:R2:W3:Y:S04]  /*47b0*/  LDG.E R10, desc[UR12][R14.64] ;  /* 0x0000000c0e0a7981 */ /* 0x0004e8000c1e1900 */
[----:B01----:R-:W4:Y:S01]  /*47c0*/  LDG.E R11, desc[UR12][R12.64] ;  /* 0x0000000c0c0b7981 */ /* 0x003f22000c1e1900 */
[----:B------:R-:W-:Y:S01]  /*47d0*/  HFMA2 R2, -RZ, RZ, 0.96630859375, -0.0022525787353515625 ;  /* 0x3bbb989dff027431 */ /* 0x000fe200000001ff */
[----:B------:R-:W-:Y:S01]  /*47e0*/  MOV R19, 0x437c0000 ;  /* 0x437c000000137802 */ /* 0x000fe20000000f00 */
[----:B------:R-:W0:Y:S01]  /*47f0*/  LDCU UR6, c[0x0][0x3a8] ;  /* 0x00007500ff0677ac */ /* 0x000e220008000800 */
[----:B--2---:R-:W-:-:S05]  /*4800*/  IADD3 R14, PT, PT, R3, UR5, RZ ;  /* 0x00000005030e7c10 */ /* 0x004fca000fffe0ff */
[----:B0-----:R-:W-:Y:S02]  /*4810*/  IMAD R14, R14, UR6, R5 ;  /* 0x000000060e0e7c24 */ /* 0x001fe4000f8e0205 */
[----:B---3-5:R-:W-:-:S04]  /*4820*/  FADD R17, R17, -R10 ;  /* 0x8000000a11117221 */ /* 0x028fc80000000000 */
[----:B------:R-:W-:Y:S01]  /*4830*/  FFMA.SAT R2, R17, R2, 0.5 ;  /* 0x3f00000011027423 */ /* 0x000fe20000002002 */
[----:B----4-:R-:W0:Y:S03]  /*4840*/  MUFU.RCP R18, R11 ;  /* 0x0000000b00127308 */ /* 0x010e260000001000 */
[----:B------:R-:W-:-:S04]  /*4850*/  FFMA.RM R2, R2, R19, 12582913 ;  /* 0x4b40000102027423 */ /* 0x000fc80000004013 */
[C---:B------:R-:W-:Y:S01]  /*4860*/  FADD R16, R2.reuse, -12583039 ;  /* 0xcb40007f02107421 */ /* 0x040fe20000000000 */
[----:B------:R-:W-:Y:S01]  /*4870*/  FCHK P0, R0, R11 ;  /* 0x0000000b00007302 */ /* 0x000fe20000000000 */
[----:B------:R-:W-:Y:S02]  /*4880*/  SHF.L.U32 R12, R2, 0x17, RZ ;  /* 0x00000017020c7819 */ /* 0x000fe400000006ff */
[----:B------:R-:W-:-:S04]  /*4890*/  FFMA R16, R17, 1.4426950216293334961, -R16 ;  /* 0x3fb8aa3b11107823 */ /* 0x000fc80000000810 */
[----:B------:R-:W-:Y:S01]  /*48a0*/  FFMA R16, R17, 1.925963033500011079e-08, R16 ;  /* 0x32a5706011107823 */ /* 0x000fe20000000010 */
[----:B0-----:R-:W-:-:S03]  /*48b0*/  FFMA R13, -R11, R18, 1 ;  /* 0x3f8000000b0d7423 */ /* 0x001fc60000000112 */
[----:B------:R-:W0:Y:S01]  /*48c0*/  MUFU.EX2 R15, R16 ;  /* 0x00000010000f7308 */ /* 0x000e220000000800 */
[----:B------:R-:W-:-:S04]  /*48d0*/  FFMA R13, R18, R13, R18 ;  /* 0x0000000d120d7223 */ /* 0x000fc80000000012 */
[----:B------:R-:W-:-:S04]  /*48e0*/  FFMA R18, R0, R13, RZ ;  /* 0x0000000d00127223 */ /* 0x000fc800000000ff */
[----:B------:R-:W-:-:S04]  /*48f0*/  FFMA R2, -R11, R18, R0 ;  /* 0x000000120b027223 */ /* 0x000fc80000000100 */
[----:B------:R-:W-:Y:S01]  /*4900*/  FFMA R13, R13, R2, R18 ;  /* 0x000000020d0d7223 */ /* 0x000fe20000000012 */
[----:B0-----:R-:W-:Y:S01]  /*4910*/  FMUL R12, R12, R15 ;  /* 0x0000000f0c0c7220 */ /* 0x001fe20000400000 */
[----:B------:R-:W-:Y:S06]  /*4920*/  @!P0 BRA `(.L_x_58) ;  /* 0x00000000000c8947 */ /* 0x000fec0003800000 */
[----:B------:R-:W-:-:S07]  /*4930*/  MOV R2, 0x4950 ;  /* 0x0000495000027802 */ /* 0x000fce0000000f00 */
[----:B------:R-:W-:Y:S05]  /*4940*/  CALL.REL.NOINC `($__internal_1_$__cuda_sm3x_div_rn_noftz_f32_slowpath) ;  /* 0x0000001000c87944 */ /* 0x000fea0003c00000 */
[----:B------:R-:W-:-:S07]  /*4950*/  MOV R13, R0 ;  /* 0x00000000000d7202 */ /* 0x000fce0000000f00 */
.L_x_58:
[----:B------:R-:W-:-:S07]  /*4960*/  IMAD.MOV.U32 R15, RZ, RZ, R6 ;  /* 0x000000ffff0f7224 */ /* 0x000fce00078e0006 */
.L_x_70:
[----:B------:R-:W-:Y:S01]  /*4970*/  UISETP.GE.AND UP0, UPT, UR18, 0x1, UPT ;  /* 0x000000011200788c */ /* 0x000fe2000bf06270 */
[----:B------:R-:W-:-:S08]  /*4980*/  HFMA2 R22, -RZ, RZ, 0, 0 ;  /* 0x00000000ff167431 */ /* 0x000fd000000001ff */
[----:B--2---:R-:W-:Y:S05]  /*4990*/  BRA.U !UP0, `(.L_x_59) ;  /* 0x0000000d08587547 */ /* 0x004fea000b800000 */
[----:B------:R-:W-:Y:S01]  /*49a0*/  UISETP.GE.U32.AND UP0, UPT, UR18, 0x4, UPT ;  /* 0x000000041200788c */ /* 0x000fe2000bf06070 */
[----:B------:R-:W-:Y:S02]  /*49b0*/  MOV R22, RZ ;  /* 0x000000ff00167202 */ /* 0x000fe40000000f00 */
[----:B------:R-:W-:-:S06]  /*49c0*/  MOV R20, RZ ;  /* 0x000000ff00147202 */ /* 0x000fcc0000000f00 */
[----:B------:R-:W-:Y:S05]  /*49d0*/  BRA.U !UP0, `(.L_x_60) ;  /* 0x0000000508d07547 */ /* 0x000fea000b800000 */
[----:B------:R-:W-:Y:S01]  /*49e0*/  HFMA2 R16, -RZ, RZ, 0, 0 ;  /* 0x00000000ff107431 */ /* 0x000fe200000001ff */
[----:B------:R-:W-:-:S07]  /*49f0*/  MOV R22, RZ ;  /* 0x000000ff00167202 */ /* 0x000fce0000000f00 */
.L_x_65:
[----:B------:R-:W-:Y:S01]  /*4a00*/  VIADD R17, R16, UR20 ;  /* 0x0000001410117c36 */ /* 0x000fe20008000000 */
[----:B------:R-:W-:Y:S01]  /*4a10*/  MOV R0, 0x3bbb989d ;  /* 0x3bbb989d00007802 */ /* 0x000fe20000000f00 */
[----:B------:R-:W0:Y:S01]  /*4a20*/  MUFU.RCP R18, R11 ;  /* 0x0000000b00127308 */ /* 0x000e220000001000 */
[----:B------:R-:W-:Y:S02]  /*4a30*/  MOV R21, 0x437c0000 ;  /* 0x437c000000157802 */ /* 0x000fe40000000f00 */
[----:B------:R-:W-:-:S05]  /*4a40*/  LEA R17, R17, UR8, 0x2 ;  /* 0x0000000811117c11 */ /* 0x000fca000f8e10ff */
[----:B------:R-:W1:Y:S02]  /*4a50*/  LDS R19, [R17] ;  /* 0x0000000011137984 */ /* 0x000e640000000800 */
[----:B-1----:R-:W-:-:S04]  /*4a60*/  FADD R19, -R10, R19 ;  /* 0x000000130a137221 */ /* 0x002fc80000000100 */
[----:B------:R-:W-:-:S04]  /*4a70*/  FFMA.SAT R0, R19, R0, 0.5 ;  /* 0x3f00000013007423 */ /* 0x000fc80000002000 */
[----:B------:R-:W-:Y:S01]  /*4a80*/  FFMA.RM R0, R0, R21, 12582913 ;  /* 0x4b40000100007423 */ /* 0x000fe20000004015 */
[----:B0-----:R-:W-:-:S03]  /*4a90*/  FFMA R21, -R11, R18, 1 ;  /* 0x3f8000000b157423 */ /* 0x001fc60000000112 */
[C---:B------:R-:W-:Y:S01]  /*4aa0*/  FADD R2, R0.reuse, -12583039 ;  /* 0xcb40007f00027421 */ /* 0x040fe20000000000 */
[----:B------:R-:W-:-:S03]  /*4ab0*/  SHF.L.U32 R0, R0, 0x17, RZ ;  /* 0x0000001700007819 */ /* 0x000fc600000006ff */
[----:B------:R-:W-:-:S04]  /*4ac0*/  FFMA R2, R19, 1.4426950216293334961, -R2 ;  /* 0x3fb8aa3b13027823 */ /* 0x000fc80000000802 */
[----:B------:R-:W-:-:S04]  /*4ad0*/  FFMA R2, R19, 1.925963033500011079e-08, R2 ;  /* 0x32a5706013027823 */ /* 0x000fc80000000002 */
[----:B------:R-:W0:Y:S02]  /*4ae0*/  MUFU.EX2 R19, R2 ;  /* 0x0000000200137308 */ /* 0x000e240000000800 */
[----:B0-----:R-:W-:Y:S01]  /*4af0*/  FMUL R20, R0, R19 ;  /* 0x0000001300147220 */ /* 0x001fe20000400000 */
[----:B------:R-:W-:-:S05]  /*4b00*/  FFMA R0, R18, R21, R18 ;  /* 0x0000001512007223 */ /* 0x000fca0000000012 */
[----:B------:R-:W0:Y:S01]  /*4b10*/  FCHK P0, R20, R11 ;  /* 0x0000000b14007302 */ /* 0x000e220000000000 */
[----:B------:R-:W-:-:S04]  /*4b20*/  FFMA R19, R0, R20, RZ ;  /* 0x0000001400137223 */ /* 0x000fc800000000ff */
[----:B------:R-:W-:-:S04]  /*4b30*/  FFMA R18, -R11, R19, R20 ;  /* 0x000000130b127223 */ /* 0x000fc80000000114 */
[----:B------:R-:W-:Y:S01]  /*4b40*/  FFMA R19, R0, R18, R19 ;  /* 0x0000001200137223 */ /* 0x000fe20000000013 */
[----:B0-----:R-:W-:Y:S06]  /*4b50*/  @!P0 BRA `(.L_x_61) ;  /* 0x0000000000108947 */ /* 0x001fec0003800000 */
[----:B------:R-:W-:Y:S02]  /*4b60*/  MOV R0, R20 ;  /* 0x0000001400007202 */ /* 0x000fe40000000f00 */
[----:B------:R-:W-:-:S07]  /*4b70*/  MOV R2, 0x4b90 ;  /* 0x00004b9000027802 */ /* 0x000fce0000000f00 */
[----:B------:R-:W-:Y:S05]  /*4b80*/  CALL.REL.NOINC `($__internal_1_$__cuda_sm3x_div_rn_noftz_f32_slowpath) ;  /* 0x0000001000387944 */ /* 0x000fea0003c00000 */
[----:B------:R-:W-:-:S07]  /*4b90*/  MOV R19, R0 ;  /* 0x0000000000137202 */ /* 0x000fce0000000f00 */
.L_x_61:
[----:B------:R-:W0:Y:S01]  /*4ba0*/  LDS R21, [R17+0x4] ;  /* 0x0000040011157984 */ /* 0x000e220000000800 */
[----:B------:R-:W1:Y:S01]  /*4bb0*/  LDCU UR6, c[0x0][0x3ac] ;  /* 0x00007580ff0677ac */ /* 0x000e620008000800 */
[----:B------:R-:W-:Y:S01]  /*4bc0*/  IMAD.MOV.U32 R23, RZ, RZ, 0x3bbb989d ;  /* 0x3bbb989dff177424 */ /* 0x000fe200078e00ff */
[----:B------:R-:W2:Y:S01]  /*4bd0*/  MUFU.RCP R24, R11 ;  /* 0x0000000b00187308 */ /* 0x000ea20000001000 */
[----:B-1----:R-:W-:Y:S02]  /*4be0*/  IMAD R20, R16, UR6, R15 ;  /* 0x0000000610147c24 */ /* 0x002fe4000f8e020f */
[----:B--2---:R-:W-:-:S03]  /*4bf0*/  FFMA R25, -R11, R24, 1 ;  /* 0x3f8000000b197423 */ /* 0x004fc60000000118 */
[----:B------:R-:W-:Y:S01]  /*4c00*/  LEA R20, R20, UR17, 0x2 ;  /* 0x0000001114147c11 */ /* 0x000fe2000f8e10ff */
[----:B0-----:R-:W-:Y:S01]  /*4c10*/  FADD R0, -R10, R21 ;  /* 0x000000150a007221 */ /* 0x001fe20000000100 */
[----:B------:R-:W-:-:S03]  /*4c20*/  HFMA2 R21, -RZ, RZ, 3.7421875, 0 ;  /* 0x437c0000ff157431 */ /* 0x000fc600000001ff */
[----:B------:R-:W-:-:S04]  /*4c30*/  FFMA.SAT R2, R0, R23, 0.5 ;  /* 0x3f00000000027423 */ /* 0x000fc80000002017 */
[----:B------:R-:W-:Y:S02]  /*4c40*/  FFMA.RM R2, R2, R21, 12582913 ;  /* 0x4b40000102027423 */ /* 0x000fe40000004015 */
[----:B------:R-:W0:Y:S02]  /*4c50*/  LDS R21, [R20] ;  /* 0x0000000014157984 */ /* 0x000e240000000800 */
[C---:B------:R-:W-:Y:S01]  /*4c60*/  FADD R23, R2.reuse, -12583039 ;  /* 0xcb40007f02177421 */ /* 0x040fe20000000000 */
[----:B------:R-:W-:-:S03]  /*4c70*/  SHF.L.U32 R2, R2, 0x17, RZ ;  /* 0x0000001702027819 */ /* 0x000fc600000006ff */
[----:B------:R-:W-:-:S04]  /*4c80*/  FFMA R23, R0, 1.4426950216293334961, -R23 ;  /* 0x3fb8aa3b00177823 */ /* 0x000fc80000000817 */
[----:B------:R-:W-:Y:S01]  /*4c90*/  FFMA R23, R0, 1.925963033500011079e-08, R23 ;  /* 0x32a5706000177823 */ /* 0x000fe20000000017 */
[----:B------:R-:W-:-:S05]  /*4ca0*/  FFMA R0, R24, R25, R24 ;  /* 0x0000001918007223 */ /* 0x000fca0000000018 */
[----:B------:R-:W1:Y:S02]  /*4cb0*/  MUFU.EX2 R23, R23 ;  /* 0x0000001700177308 */ /* 0x000e640000000800 */
[----:B-1----:R-:W-:-:S06]  /*4cc0*/  FMUL R18, R2, R23 ;  /* 0x0000001702127220 */ /* 0x002fcc0000400000 */
[----:B------:R-:W1:Y:S01]  /*4cd0*/  FCHK P0, R18, R11 ;  /* 0x0000000b12007302 */ /* 0x000e620000000000 */
[----:B------:R-:W-:Y:S01]  /*4ce0*/  FFMA R2, R0, R18, RZ ;  /* 0x0000001200027223 */ /* 0x000fe200000000ff */
[----:B0-----:R-:W-:-:S03]  /*4cf0*/  FFMA R22, R21, R19, R22 ;  /* 0x0000001315167223 */ /* 0x001fc60000000016 */
[----:B------:R-:W-:-:S04]  /*4d00*/  FFMA R25, -R11, R2, R18 ;  /* 0x000000020b197223 */ /* 0x000fc80000000112 */
[----:B------:R-:W-:Y:S01]  /*4d10*/  FFMA R19, R0, R25, R2 ;  /* 0x0000001900137223 */ /* 0x000fe20000000002 */
[----:B-1----:R-:W-:Y:S06]  /*4d20*/  @!P0 BRA `(.L_x_62) ;  /* 0x0000000000108947 */ /* 0x002fec0003800000 */
[----:B------:R-:W-:Y:S02]  /*4d30*/  MOV R0, R18 ;  /* 0x0000001200007202 */ /* 0x000fe40000000f00 */
[----:B------:R-:W-:-:S07]  /*4d40*/  MOV R2, 0x4d60 ;  /* 0x00004d6000027802 */ /* 0x000fce0000000f00 */
[----:B------:R-:W-:Y:S05]  /*4d50*/  CALL.REL.NOINC `($__internal_1_$__cuda_sm3x_div_rn_noftz_f32_slowpath) ;  /* 0x0000000c00c47944 */ /* 0x000fea0003c00000 */
[----:B------:R-:W-:-:S07]  /*4d60*/  MOV R19, R0 ;  /* 0x0000000000137202 */ /* 0x000fce0000000f00 */
.L_x_62:
[----:B------:R-:W0:Y:S01]  /*4d70*/  LDS R21, [R17+0x8] ;  /* 0x0000080011157984 */ /* 0x000e220000000800 */
[----:B------:R-:W-:Y:S01]  /*4d80*/  MOV R23, 0x3bbb989d ;  /* 0x3bbb989d00177802 */ /* 0x000fe20000000f00 */
[----:B------:R-:W1:Y:S02]  /*4d90*/  MUFU.RCP R18, R11 ;  /* 0x0000000b00127308 */ /* 0x000e640000001000 */
[----:B-1----:R-:W-:Y:S01]  /*4da0*/  FFMA R25, -R11, R18, 1 ;  /* 0x3f8000000b197423 */ /* 0x002fe20000000112 */
[----:B0-----:R-:W-:Y:S01]  /*4db0*/  FADD R0, -R10, R21 ;  /* 0x000000150a007221 */ /* 0x001fe20000000100 */
[----:B------:R-:W-:-:S03]  /*4dc0*/  IMAD.MOV.U32 R21, RZ, RZ, 0x437c0000 ;  /* 0x437c0000ff157424 */ /* 0x000fc600078e00ff */
[----:B------:R-:W-:-:S04]  /*4dd0*/  FFMA.SAT R2, R0, R23, 0.5 ;  /* 0x3f00000000027423 */ /* 0x000fc80000002017 */
[----:B------:R-:W-:Y:S02]  /*4de0*/  FFMA.RM R2, R2, R21, 12582913 ;  /* 0x4b40000102027423 */ /* 0x000fe40000004015 */
[----:B------:R0:W1:Y:S02]  /*4df0*/  LDS R21, [R20+UR7] ;  /* 0x0000000714157984 */ /* 0x0000640008000800 */
[C---:B------:R-:W-:Y:S01]  /*4e00*/  FADD R23, R2.reuse, -12583039 ;  /* 0xcb40007f02177421 */ /* 0x040fe20000000000 */
[----:B------:R-:W-:-:S03]  /*4e10*/  SHF.L.U32 R2, R2, 0x17, RZ ;  /* 0x0000001702027819 */ /* 0x000fc600000006ff */
[----:B------:R-:W-:Y:S01]  /*4e20*/  FFMA R23, R0, 1.4426950216293334961, -R23 ;  /* 0x3fb8aa3b00177823 */ /* 0x000fe20000000817 */
[----:B0-----:R-:W-:-:S03]  /*4e30*/  IADD3 R20, PT, PT, R20, UR7, RZ ;  /* 0x0000000714147c10 */ /* 0x001fc6000fffe0ff */
[----:B------:R-:W-:Y:S01]  /*4e40*/  FFMA R23, R0, 1.925963033500011079e-08, R23 ;  /* 0x32a5706000177823 */ /* 0x000fe20000000017 */
[----:B------:R-:W-:-:S05]  /*4e50*/  FFMA R0, R18, R25, R18 ;  /* 0x0000001912007223 */ /* 0x000fca0000000012 */
[----:B------:R-:W0:Y:S02]  /*4e60*/  MUFU.EX2 R23, R23 ;  /* 0x0000001700177308 */ /* 0x000e240000000800 */
[----:B0-----:R-:W-:-:S06]  /*4e70*/  FMUL R18, R2, R23 ;  /* 0x0000001702127220 */ /* 0x001fcc0000400000 */
[----:B------:R-:W0:Y:S01]  /*4e80*/  FCHK P0, R18, R11 ;  /* 0x0000000b12007302 */ /* 0x000e220000000000 */
[----:B------:R-:W-:Y:S01]  /*4e90*/  FFMA R25, R0, R18, RZ ;  /* 0x0000001200197223 */ /* 0x000fe200000000ff */
[----:B-1----:R-:W-:-:S03]  /*4ea0*/  FFMA R22, R21, R19, R22 ;  /* 0x0000001315167223 */ /* 0x002fc60000000016 */
[----:B------:R-:W-:-:S04]  /*4eb0*/  FFMA R2, -R11, R25, R18 ;  /* 0x000000190b027223 */ /* 0x000fc80000000112 */
[----:B------:R-:W-:Y:S01]  /*4ec0*/  FFMA R19, R0, R2, R25 ;  /* 0x0000000200137223 */ /* 0x000fe20000000019 */
[----:B0-----:R-:W-:Y:S06]  /*4ed0*/  @!P0 BRA `(.L_x_63) ;  /* 0x0000000000108947 */ /* 0x001fec0003800000 */
[----:B------:R-:W-:Y:S02]  /*4ee0*/  MOV R0, R18 ;  /* 0x0000001200007202 */ /* 0x000fe40000000f00 */
[----:B------:R-:W-:-:S07]  /*4ef0*/  MOV R2, 0x4f10 ;  /* 0x00004f1000027802 */ /* 0x000fce0000000f00 */
[----:B------:R-:W-:Y:S05]  /*4f00*/  CALL.REL.NOINC `($__internal_1_$__cuda_sm3x_div_rn_noftz_f32_slowpath) ;  /* 0x0000000c00587944 */ /* 0x000fea0003c00000 */
[----:B------:R-:W-:-:S07]  /*4f10*/  MOV R19, R0 ;  /* 0x0000000000137202 */ /* 0x000fce0000000f00 */
.L_x_63:
[----:B------:R-:W0:Y:S01]  /*4f20*/  LDS R17, [R17+0xc] ;  /* 0x00000c0011117984 */ /* 0x000e220000000800 */
[----:B------:R-:W-:Y:S02]  /*4f30*/  HFMA2 R21, -RZ, RZ, 0.96630859375, -0.0022525787353515625 ;  /* 0x3bbb989dff157431 */ /* 0x000fe400000001ff */
[----:B------:R-:W-:Y:S01]  /*4f40*/  IMAD.MOV.U32 R23, RZ, RZ, 0x437c0000 ;  /* 0x437c0000ff177424 */ /* 0x000fe200078e00ff */
[----:B------:R-:W1:Y:S01]  /*4f50*/  MUFU.RCP R18, R11 ;  /* 0x0000000b00127308 */ /* 0x000e620000001000 */
[----:B0-----:R-:W-:Y:S01]  /*4f60*/  FADD R0, -R10, R17 ;  /* 0x000000110a007221 */ /* 0x001fe20000000100 */
[----:B-1----:R-:W-:-:S03]  /*4f70*/  FFMA R17, -R11, R18, 1 ;  /* 0x3f8000000b117423 */ /* 0x002fc60000000112 */
[----:B------:R-:W-:Y:S02]  /*4f80*/  FFMA.SAT R2, R0, R21, 0.5 ;  /* 0x3f00000000027423 */ /* 0x000fe40000002015 */
[----:B------:R0:W1:Y:S02]  /*4f90*/  LDS R21, [R20+UR7] ;  /* 0x0000000714157984 */ /* 0x0000640008000800 */
[----:B------:R-:W-:-:S04]  /*4fa0*/  FFMA.RM R2, R2, R23, 12582913 ;  /* 0x4b40000102027423 */ /* 0x000fc80000004017 */
[C---:B------:R-:W-:Y:S01]  /*4fb0*/  FADD R23, R2.reuse, -12583039 ;  /* 0xcb40007f02177421 */ /* 0x040fe20000000000 */
[----:B------:R-:W-:Y:S02]  /*4fc0*/  SHF.L.U32 R2, R2, 0x17, RZ ;  /* 0x0000001702027819 */ /* 0x000fe400000006ff */
[----:B0-----:R-:W-:Y:S01]  /*4fd0*/  IADD3 R20, PT, PT, R20, UR7, RZ ;  /* 0x0000000714147c10 */ /* 0x001fe2000fffe0ff */
[----:B------:R-:W-:-:S04]  /*4fe0*/  FFMA R23, R0, 1.4426950216293334961, -R23 ;  /* 0x3fb8aa3b00177823 */ /* 0x000fc80000000817 */
[----:B------:R-:W-:Y:S01]  /*4ff0*/  FFMA R23, R0, 1.925963033500011079e-08, R23 ;  /* 0x32a5706000177823 */ /* 0x000fe20000000017 */
[----:B------:R-:W-:-:S05]  /*5000*/  FFMA R0, R18, R17, R18 ;  /* 0x0000001112007223 */ /* 0x000fca0000000012 */
[----:B------:R-:W0:Y:S02]  /*5010*/  MUFU.EX2 R23, R23 ;  /* 0x0000001700177308 */ /* 0x000e240000000800 */
[----:B0-----:R-:W-:Y:S01]  /*5020*/  FMUL R18, R2, R23 ;  /* 0x0000001702127220 */ /* 0x001fe20000400000 */
[----:B-1----:R-:W-:-:S05]  /*5030*/  FFMA R22, R21, R19, R22 ;  /* 0x0000001315167223 */ /* 0x002fca0000000016 */
        /* <DEDUP_REMOVED lines=8> */
.L_x_64:
[----:B------:R-:W0:Y:S01]  /*50c0*/  LDS R17, [R20+UR7] ;  /* 0x0000000714117984 */ /* 0x000e220008000800 */
[----:B------:R-:W-:-:S04]  /*50d0*/  IADD3 R16, PT, PT, R16, 0x4, RZ ;  /* 0x0000000410107810 */ /* 0x000fc80007ffe0ff */
[----:B------:R-:W-:Y:S01]  /*50e0*/  ISETP.NE.AND P0, PT, R16, UR9, PT ;  /* 0x0000000910007c0c */ /* 0x000fe2000bf05270 */
[----:B0-----:R-:W-:-:S12]  /*50f0*/  FFMA R22, R17, R0, R22 ;  /* 0x0000000011167223 */ /* 0x001fd80000000016 */
[----:B------:R-:W-:Y:S05]  /*5100*/  @P0 BRA `(.L_x_65) ;  /* 0xfffffff8003c0947 */ /* 0x000fea000383ffff */
[----:B------:R-:W-:-:S07]  /*5110*/  MOV R20, UR9 ;  /* 0x0000000900147c02 */ /* 0x000fce0008000f00 */
.L_x_60:
[----:B------:R-:W-:-:S09]  /*5120*/  UISETP.NE.AND UP0, UPT, UR19, URZ, UPT ;  /* 0x000000ff1300728c */ /* 0x000fd2000bf05270 */
[----:B------:R-:W-:Y:S05]  /*5130*/  BRA.U !UP0, `(.L_x_59) ;  /* 0x0000000508707547 */ /* 0x000fea000b800000 */
[----:B------:R-:W-:-:S09]  /*5140*/  UISETP.NE.AND UP0, UPT, UR19, 0x1, UPT ;  /* 0x000000011300788c */ /* 0x000fd2000bf05270 */
[----:B------:R-:W-:Y:S05]  /*5150*/  BRA.U !UP0, `(.L_x_66) ;  /* 0x0000000108e47547 */ /* 0x000fea000b800000 */
[----:B------:R-:W-:Y:S02]  /*5160*/  VIADD R17, R20, UR20 ;  /* 0x0000001414117c36 */ /* 0x000fe40008000000 */
[----:B------:R-:W-:Y:S01]  /*5170*/  HFMA2 R21, -RZ, RZ, 3.7421875, 0 ;  /* 0x437c0000ff157431 */ /* 0x000fe200000001ff */
[----:B------:R-:W-:Y:S01]  /*5180*/  MOV R0, 0x3bbb989d ;  /* 0x3bbb989d00007802 */ /* 0x000fe20000000f00 */
[----:B------:R-:W0:Y:S01]  /*5190*/  MUFU.RCP R16, R11 ;  /* 0x0000000b00107308 */ /* 0x000e220000001000 */
        /* <DEDUP_REMOVED lines=22> */
.L_x_67:
[----:B------:R-:W0:Y:S01]  /*5300*/  LDS R17, [R17+0x4] ;  /* 0x0000040011117984 */ /* 0x000e220000000800 */
[----:B------:R-:W1:Y:S01]  /*5310*/  LDCU UR6, c[0x0][0x3ac] ;  /* 0x00007580ff0677ac */ /* 0x000e620008000800 */
[----:B------:R-:W-:Y:S01]  /*5320*/  IMAD.MOV.U32 R21, RZ, RZ, 0x3bbb989d ;  /* 0x3bbb989dff157424 */ /* 0x000fe200078e00ff */
[----:B------:R-:W-:Y:S01]  /*5330*/  MOV R23, 0x437c0000 ;  /* 0x437c000000177802 */ /* 0x000fe20000000f00 */
[----:B------:R-:W2:Y:S01]  /*5340*/  MUFU.RCP R24, R11 ;  /* 0x0000000b00187308 */ /* 0x000ea20000001000 */
[----:B-1----:R-:W-:-:S05]  /*5350*/  IMAD R16, R20, UR6, R15 ;  /* 0x0000000614107c24 */ /* 0x002fca000f8e020f */
[----:B------:R-:W-:Y:S01]  /*5360*/  LEA R16, R16, UR17, 0x2 ;  /* 0x0000001110107c11 */ /* 0x000fe2000f8e10ff */
[----:B0-----:R-:W-:Y:S01]  /*5370*/  FADD R0, -R10, R17 ;  /* 0x000000110a007221 */ /* 0x001fe20000000100 */
[----:B--2---:R-:W-:-:S03]  /*5380*/  FFMA R17, -R11, R24, 1 ;  /* 0x3f8000000b117423 */ /* 0x004fc60000000118 */
[----:B------:R-:W-:Y:S02]  /*5390*/  FFMA.SAT R2, R0, R21, 0.5 ;  /* 0x3f00000000027423 */ /* 0x000fe40000002015 */
[----:B------:R-:W0:Y:S02]  /*53a0*/  LDS R21, [R16] ;  /* 0x0000000010157984 */ /* 0x000e240000000800 */
[----:B------:R-:W-:-:S04]  /*53b0*/  FFMA.RM R2, R2, R23, 12582913 ;  /* 0x4b40000102027423 */ /* 0x000fc80000004017 */
[C---:B------:R-:W-:Y:S01]  /*53c0*/  FADD R23, R2.reuse, -12583039 ;  /* 0xcb40007f02177421 */ /* 0x040fe20000000000 */
[----:B------:R-:W-:-:S03]  /*53d0*/  SHF.L.U32 R2, R2, 0x17, RZ ;  /* 0x0000001702027819 */ /* 0x000fc600000006ff */
[----:B------:R-:W-:-:S04]  /*53e0*/  FFMA R23, R0, 1.4426950216293334961, -R23 ;  /* 0x3fb8aa3b00177823 */ /* 0x000fc80000000817 */
[----:B------:R-:W-:Y:S01]  /*53f0*/  FFMA R23, R0, 1.925963033500011079e-08, R23 ;  /* 0x32a5706000177823 */ /* 0x000fe20000000017 */
[----:B------:R-:W-:-:S05]  /*5400*/  FFMA R0, R24, R17, R24 ;  /* 0x0000001118007223 */ /* 0x000fca0000000018 */
[----:B------:R-:W1:Y:S02]  /*5410*/  MUFU.EX2 R23, R23 ;  /* 0x0000001700177308 */ /* 0x000e640000000800 */
[----:B-1----:R-:W-:Y:S01]  /*5420*/  FMUL R18, R2, R23 ;  /* 0x0000001702127220 */ /* 0x002fe20000400000 */
[----:B0-----:R-:W-:-:S05]  /*5430*/  FFMA R22, R21, R19, R22 ;  /* 0x0000001315167223 */ /* 0x001fca0000000016 */
        /* <DEDUP_REMOVED lines=8> */
.L_x_68:
[----:B------:R-:W0:Y:S01]  /*54c0*/  LDS R17, [R16+UR7] ;  /* 0x0000000710117984 */ /* 0x000e220008000800 */
[----:B------:R-:W-:Y:S01]  /*54d0*/  IADD3 R20, PT, PT, R20, 0x2, RZ ;  /* 0x0000000214147810 */ /* 0x000fe20007ffe0ff */
[----:B0-----:R-:W-:-:S07]  /*54e0*/  FFMA R22, R17, R0, R22 ;  /* 0x0000000011167223 */ /* 0x001fce0000000016 */
.L_x_66:
[----:B------:R-:W-:-:S09]  /*54f0*/  ULOP3.LUT UP0, URZ, UR18, 0x1, URZ, 0xc0, !UPT ;  /* 0x0000000112ff7892 */ /* 0x000fd2000f80c0ff */
[----:B------:R-:W-:Y:S05]  /*5500*/  BRA.U !UP0, `(.L_x_59) ;  /* 0x00000001087c7547 */ /* 0x000fea000b800000 */
[----:B------:R-:W-:Y:S01]  /*5510*/  R2UR UR6, R20 ;  /* 0x00000000140672ca */ /* 0x000fe200000e0000 */
[----:B------:R-:W-:Y:S02]  /*5520*/  HFMA2 R0, -RZ, RZ, 0.96630859375, -0.0022525787353515625 ;  /* 0x3bbb989dff007431 */ /* 0x000fe400000001ff */
[----:B------:R-:W-:Y:S01]  /*5530*/  IMAD.MOV.U32 R19, RZ, RZ, 0x437c0000 ;  /* 0x437c0000ff137424 */ /* 0x000fe200078e00ff */
[----:B------:R-:W0:Y:S09]  /*5540*/  MUFU.RCP R16, R11 ;  /* 0x0000000b00107308 */ /* 0x000e320000001000 */
[----:B------:R-:W-:-:S04]  /*5550*/  UIADD3 UR6, UPT, UPT, UR20, UR6, URZ ;  /* 0x0000000614067290 */ /* 0x000fc8000fffe0ff */
[----:B------:R-:W-:-:S09]  /*5560*/  ULEA UR6, UR6, UR8, 0x2 ;  /* 0x0000000806067291 */ /* 0x000fd2000f8e10ff */
[----:B------:R-:W1:Y:S02]  /*5570*/  LDS R17, [UR6] ;  /* 0x00000006ff117984 */ /* 0x000e640008000800 */
        /* <DEDUP_REMOVED lines=19> */
.L_x_69:
[----:B------:R-:W0:Y:S02]  /*56b0*/  LDCU UR6, c[0x0][0x3ac] ;  /* 0x00007580ff0677ac */ /* 0x000e240008000800 */
[----:B0-----:R-:W-:-:S05]  /*56c0*/  IMAD R20, R20, UR6, R15 ;  /* 0x0000000614147c24 */ /* 0x001fca000f8e020f */
[----:B------:R-:W-:-:S05]  /*56d0*/  LEA R20, R20, UR17, 0x2 ;  /* 0x0000001114147c11 */ /* 0x000fca000f8e10ff */
[----:B------:R-:W0:Y:S02]  /*56e0*/  LDS R17, [R20] ;  /* 0x0000000014117984 */ /* 0x000e240000000800 */
[----:B0-----:R-:W-:-:S07]  /*56f0*/  FFMA R22, R17, R0, R22 ;  /* 0x0000000011167223 */ /* 0x001fce0000000016 */
.L_x_59:
[----:B------:R-:W0:Y:S01]  /*5700*/  LDC.64 R16, c[0x0][0x398] ;  /* 0x0000e600ff107b82 */ /* 0x000e220000000a00 */
[----:B------:R-:W-:Y:S01]  /*5710*/  IADD3 R19, PT, PT, R14, R15, RZ ;  /* 0x0000000f0e137210 */ /* 0x000fe20007ffe0ff */
[----:B------:R-:W1:Y:S04]  /*5720*/  LDCU UR6, c[0x0][0x3ac] ;  /* 0x00007580ff0677ac */ /* 0x000e680008000800 */
[----:B0-----:R-:W-:-:S05]  /*5730*/  IMAD.WIDE R16, R19, 0x4, R16 ;  /* 0x0000000413107825 */ /* 0x001fca00078e0210 */
[----:B------:R-:W2:Y:S01]  /*5740*/  LDG.E R19, desc[UR12][R16.64] ;  /* 0x0000000c10137981 */ /* 0x000ea2000c1e1900 */
[----:B------:R-:W-:-:S04]  /*5750*/  IADD3 R15, PT, PT, R15, UR11, RZ ;  /* 0x0000000b0f0f7c10 */ /* 0x000fc8000fffe0ff */
[----:B-1----:R-:W-:Y:S01]  /*5760*/  ISETP.GE.AND P0, PT, R15, UR6, PT ;  /* 0x000000060f007c0c */ /* 0x002fe2000bf06270 */
[----:B--2---:R-:W-:-:S04]  /*5770*/  FMUL R19, R12, R19 ;  /* 0x000000130c137220 */ /* 0x004fc80000400000 */
[----:B------:R-:W-:-:S05]  /*5780*/  FFMA R19, R19, R13, R22 ;  /* 0x0000000d13137223 */ /* 0x000fca0000000016 */
[----:B------:R2:W-:Y:S03]  /*5790*/  STG.E desc[UR12][R16.64], R19 ;  /* 0x0000001310007986 */ /* 0x0005e6000c10190c */
[----:B------:R-:W-:Y:S05]  /*57a0*/  @!P0 BRA `(.L_x_70) ;  /* 0xfffffff000708947 */ /* 0x000fea000383ffff */
.L_x_57:
[----:B------:R-:W-:Y:S05]  /*57b0*/  BSYNC.RECONVERGENT B0 ;  /* 0x0000000000007941 */ /* 0x000fea0003800200 */
.L_x_56:
[----:B------:R-:W-:-:S04]  /*57c0*/  UIADD3 UR5, UPT, UPT, UR5, 0x1, URZ ;  /* 0x0000000105057890 */ /* 0x000fc8000fffe0ff */
[----:B------:R-:W-:-:S09]  /*57d0*/  UISETP.GE.AND UP0, UPT, UR5, UR15, UPT ;  /* 0x0000000f0500728c */ /* 0x000fd2000bf06270 */
[----:B------:R-:W-:Y:S05]  /*57e0*/  BRA.U !UP0, `(.L_x_71) ;  /* 0xffffffd508407547 */ /* 0x000fea000b83ffff */
.L_x_24:
[----:B------:R-:W-:Y:S05]  /*57f0*/  @P1 BRA `(.L_x_72) ;  /* 0xffffffbc00f01947 */ /* 0x000fea000383ffff */
[----:B------:R-:W-:Y:S05]  /*5800*/  EXIT ;  /* 0x000000000000794d */ /* 0x000fea0003800000 */
        .weak           $__internal_0_$__cuda_sm20_div_u64
        .type           $__internal_0_$__cuda_sm20_div_u64,@function
        .size           $__internal_0_$__cuda_sm20_div_u64,($__internal_1_$__cuda_sm3x_div_rn_noftz_f32_slowpath - $__internal_0_$__cuda_sm20_div_u64)
$__internal_0_$__cuda_sm20_div_u64:
[----:B------:R-:W-:Y:S01]  /*5810*/  UMOV UR8, UR10 ;  /* 0x0000000a00087c82 */ /* 0x000fe20008000000 */
[----:B------:R-:W-:Y:S02]  /*5820*/  UMOV UR9, UR11 ;  /* 0x0000000b00097c82 */ /* 0x000fe40008000000 */
[----:B------:R-:W0:Y:S08]  /*5830*/  I2F.U64.RP R6, UR8 ;  /* 0x0000000800067d12 */ /* 0x000e300008309000 */
[----:B0-----:R-:W0:Y:S02]  /*5840*/  MUFU.RCP R6, R6 ;  /* 0x0000000600067308 */ /* 0x001e240000001000 */
[----:B0-----:R-:W-:-:S06]  /*5850*/  IADD3 R2, PT, PT, R6, 0x1ffffffe, RZ ;  /* 0x1ffffffe06027810 */ /* 0x001fcc0007ffe0ff */
[----:B------:R-:W0:Y:S02]  /*5860*/  F2I.U64.TRUNC R2, R2 ;  /* 0x0000000200027311 */ /* 0x000e24000020d800 */
[----:B0-----:R-:W-:-:S04]  /*5870*/  IMAD.WIDE.U32 R4, R2, UR10, RZ ;  /* 0x0000000a02047c25 */ /* 0x001fc8000f8e00ff */
[----:B------:R-:W-:Y:S01]  /*5880*/  IMAD R5, R2, UR11, R5 ;  /* 0x0000000b02057c24 */ /* 0x000fe2000f8e0205 */
[----:B------:R-:W-:-:S03]  /*5890*/  IADD3 R7, P0, PT, RZ, -R4, RZ ;  /* 0x80000004ff077210 */ /* 0x000fc60007f1e0ff */
[----:B------:R-:W-:Y:S02]  /*58a0*/  IMAD R5, R3, UR10, R5 ;  /* 0x0000000a03057c24 */ /* 0x000fe4000f8e0205 */
[----:B------:R-:W-:-:S04]  /*58b0*/  IMAD.HI.U32 R4, R2, R7, RZ ;  /* 0x0000000702047227 */ /* 0x000fc800078e00ff */
[----:B------:R-:W-:Y:S01]  /*58c0*/  IMAD.X R9, RZ, RZ, ~R5, P0 ;  /* 0x000000ffff097224 */ /* 0x000fe200000e0e05 */
[----:B------:R-:W-:-:S03]  /*58d0*/  MOV R5, R2 ;  /* 0x0000000200057202 */ /* 0x000fc60000000f00 */
[-C--:B------:R-:W-:Y:S02]  /*58e0*/  IMAD R11, R3, R9.reuse, RZ ;  /* 0x00000009030b7224 */ /* 0x080fe400078e02ff */
[----:B------:R-:W-:-:S04]  /*58f0*/  IMAD.WIDE.U32 R4, P0, R2, R9, R4 ;  /* 0x0000000902047225 */ /* 0x000fc80007800004 */
[----:B------:R-:W-:-:S04]  /*5900*/  IMAD.HI.U32 R9, R3, R9, RZ ;  /* 0x0000000903097227 */ /* 0x000fc800078e00ff */
[----:B------:R-:W-:-:S05]  /*5910*/  IMAD.HI.U32 R4, P1, R3, R7, R4 ;  /* 0x0000000703047227 */ /* 0x000fca0007820004 */
[----:B------:R-:W-:Y:S02]  /*5920*/  IADD3 R5, P2, PT, R11, R4, RZ ;  /* 0x000000040b057210 */ /* 0x000fe40007f5e0ff */
[----:B------:R-:W-:-:S03]  /*5930*/  IADD3.X R4, PT, PT, R9, R3, RZ, P0, !PT ;  /* 0x0000000309047210 */ /* 0x000fc600007fe4ff */
[----:B------:R-:W-:Y:S01]  /*5940*/  IMAD.WIDE.U32 R2, R5, UR10, RZ ;  /* 0x0000000a05027c25 */ /* 0x000fe2000f8e00ff */
[----:B------:R-:W-:-:S03]  /*5950*/  IADD3.X R7, PT, PT, RZ, RZ, R4, P2, P1 ;  /* 0x000000ffff077210 */ /* 0x000fc600017e2404 */
[----:B------:R-:W-:Y:S01]  /*5960*/  IMAD R4, R5, UR11, R3 ;  /* 0x0000000b05047c24 */ /* 0x000fe2000f8e0203 */
[----:B------:R-:W-:-:S03]  /*5970*/  IADD3 R3, P0, PT, RZ, -R2, RZ ;  /* 0x80000002ff037210 */ /* 0x000fc60007f1e0ff */
[----:B------:R-:W-:Y:S02]  /*5980*/  IMAD R2, R7, UR10, R4 ;  /* 0x0000000a07027c24 */ /* 0x000fe4000f8e0204 */
[----:B------:R-:W-:-:S03]  /*5990*/  IMAD.HI.U32 R4, R5, R3, RZ ;  /* 0x0000000305047227 */ /* 0x000fc600078e00ff */
[----:B------:R-:W-:-:S05]  /*59a0*/  IADD3.X R2, PT, PT, RZ, ~R2, RZ, P0, !PT ;  /* 0x80000002ff027210 */ /* 0x000fca00007fe4ff */
[----:B------:R-:W-:-:S04]  /*59b0*/  IMAD.WIDE.U32 R4, P0, R5, R2, R4 ;  /* 0x0000000205047225 */ /* 0x000fc80007800004 */
[C---:B------:R-:W-:Y:S02]  /*59c0*/  IMAD R6, R7.reuse, R2, RZ ;  /* 0x0000000207067224 */ /* 0x040fe400078e02ff */
[----:B------:R-:W-:-:S04]  /*59d0*/  IMAD.HI.U32 R5, P1, R7, R3, R4 ;  /* 0x0000000307057227 */ /* 0x000fc80007820004 */
[----:B------:R-:W-:Y:S02]  /*59e0*/  HFMA2 R3, -RZ, RZ, 0, 0 ;  /* 0x00000000ff037431 */ /* 0x000fe400000001ff */
[----:B------:R-:W-:Y:S01]  /*59f0*/  IMAD.HI.U32 R2, R7, R2, RZ ;  /* 0x0000000207027227 */ /* 0x000fe200078e00ff */
[----:B------:R-:W-:-:S04]  /*5a00*/  IADD3 R5, P2, PT, R6, R5, RZ ;  /* 0x0000000506057210 */ /* 0x000fc80007f5e0ff */
[----:B------:R-:W-:Y:S01]  /*5a10*/  IADD3.X R7, PT, PT, R2, R7, RZ, P0, !PT ;  /* 0x0000000702077210 */ /* 0x000fe200007fe4ff */
[----:B------:R-:W-:-:S03]  /*5a20*/  IMAD.HI.U32 R2, R5, UR6, RZ ;  /* 0x0000000605027c27 */ /* 0x000fc6000f8e00ff */
[----:B------:R-:W-:Y:S01]  /*5a30*/  IADD3.X R7, PT, PT, RZ, RZ, R7, P2, P1 ;  /* 0x000000ffff077210 */ /* 0x000fe200017e2407 */
[----:B------:R-:W-:-:S04]  /*5a40*/  IMAD.WIDE.U32 R2, R5, UR4, R2 ;  /* 0x0000000405027c25 */ /* 0x000fc8000f8e0002 */
[C---:B------:R-:W-:Y:S02]  /*5a50*/  IMAD R5, R7.reuse, UR4, RZ ;  /* 0x0000000407057c24 */ /* 0x040fe4000f8e02ff */
[----:B------:R-:W-:-:S04]  /*5a60*/  IMAD.HI.U32 R2, P0, R7, UR6, R2 ;  /* 0x0000000607027c27 */ /* 0x000fc8000f800002 */
[----:B------:R-:W-:Y:S01]  /*5a70*/  IMAD.HI.U32 R4, R7, UR4, RZ ;  /* 0x0000000407047c27 */ /* 0x000fe2000f8e00ff */
[----:B------:R-:W-:-:S03]  /*5a80*/  IADD3 R5, P1, PT, R5, R2, RZ ;  /* 0x0000000205057210 */ /* 0x000fc60007f3e0ff */
[----:B------:R-:W-:Y:S02]  /*5a90*/  IMAD.X R4, RZ, RZ, R4, P0 ;  /* 0x000000ffff047224 */ /* 0x000fe400000e0604 */
[----:B------:R-:W-:-:S03]  /*5aa0*/  IMAD.WIDE.U32 R2, R5, UR10, RZ ;  /* 0x0000000a05027c25 */ /* 0x000fc6000f8e00ff */
[----:B------:R-:W-:Y:S01]  /*5ab0*/  IADD3.X R4, PT, PT, RZ, R4, RZ, P1, !PT ;  /* 0x00000004ff047210 */ /* 0x000fe20000ffe4ff */
[C---:B------:R-:W-:Y:S01]  /*5ac0*/  IMAD R3, R5.reuse, UR11, R3 ;  /* 0x0000000b05037c24 */ /* 0x040fe2000f8e0203 */
[----:B------:R-:W-:Y:S02]  /*5ad0*/  IADD3 R9, P1, PT, -R2, UR6, RZ ;  /* 0x0000000602097c10 */ /* 0x000fe4000ff3e1ff */
[----:B------:R-:W-:Y:S01]  /*5ae0*/  IADD3 R2, P2, PT, R5, 0x1, RZ ;  /* 0x0000000105027810 */ /* 0x000fe20007f5e0ff */
[----:B------:R-:W-:Y:S01]  /*5af0*/  IMAD R3, R4, UR10, R3 ;  /* 0x0000000a04037c24 */ /* 0x000fe2000f8e0203 */
[----:B------:R-:W-:Y:S02]  /*5b00*/  ISETP.GE.U32.AND P0, PT, R9, UR10, PT ;  /* 0x0000000a09007c0c */ /* 0x000fe4000bf06070 */
[----:B------:R-:W-:Y:S02]  /*5b10*/  IADD3.X R7, PT, PT, RZ, R4, RZ, P2, !PT ;  /* 0x00000004ff077210 */ /* 0x000fe400017fe4ff */
[----:B------:R-:W-:-:S02]  /*5b20*/  IADD3.X R11, PT, PT, ~R3, UR4, RZ, P1, !PT ;  /* 0x00000004030b7c10 */ /* 0x000fc40008ffe5ff */
[----:B------:R-:W-:Y:S02]  /*5b30*/  IADD3 R6, P1, PT, R9, -UR10, RZ ;  /* 0x8000000a09067c10 */ /* 0x000fe4000ff3e0ff */
[C---:B------:R-:W-:Y:S02]  /*5b40*/  ISETP.GE.U32.AND.EX P0, PT, R11.reuse, UR11, PT, P0 ;  /* 0x0000000b0b007c0c */ /* 0x040fe4000bf06100 */
[----:B------:R-:W-:Y:S02]  /*5b50*/  IADD3.X R8, PT, PT, R11, ~UR11, RZ, P1, !PT ;  /* 0x8000000b0b087c10 */ /* 0x000fe40008ffe4ff */
[----:B------:R-:W-:Y:S02]  /*5b60*/  SEL R6, R6, R9, P0 ;  /* 0x0000000906067207 */ /* 0x000fe40000000000 */
[----:B------:R-:W-:Y:S02]  /*5b70*/  SEL R3, R2, R5, P0 ;  /* 0x0000000502037207 */ /* 0x000fe40000000000 */
[----:B------:R-:W-:-:S02]  /*5b80*/  SEL R5, R8, R11, P0 ;  /* 0x0000000b08057207 */ /* 0x000fc40000000000 */
[----:B------:R-:W-:Y:S02]  /*5b90*/  SEL R2, R7, R4, P0 ;  /* 0x0000000407027207 */ /* 0x000fe40000000000 */
[----:B------:R-:W-:Y:S02]  /*5ba0*/  ISETP.GE.U32.AND P0, PT, R6, UR10, PT ;  /* 0x0000000a06007c0c */ /* 0x000fe4000bf06070 */
[----:B------:R-:W-:Y:S02]  /*5bb0*/  IADD3 R4, P2, PT, R3, 0x1, RZ ;  /* 0x0000000103047810 */ /* 0x000fe40007f5e0ff */
[----:B------:R-:W-:Y:S02]  /*5bc0*/  ISETP.GE.U32.AND.EX P0, PT, R5, UR11, PT, P0 ;  /* 0x0000000b05007c0c */ /* 0x000fe4000bf06100 */
[----:B------:R-:W-:Y:S02]  /*5bd0*/  IADD3.X R5, PT, PT, RZ, R2, RZ, P2, !PT ;  /* 0x00000002ff057210 */ /* 0x000fe400017fe4ff */
[----:B------:R-:W-:Y:S01]  /*5be0*/  SEL R4, R4, R3, P0 ;  /* 0x0000000304047207 */ /* 0x000fe20000000000 */
[----:B------:R-:W-:Y:S01]  /*5bf0*/  HFMA2 R3, -RZ, RZ, 0, 0 ;  /* 0x00000000ff037431 */ /* 0x000fe200000001ff */
[----:B------:R-:W-:-:S02]  /*5c00*/  ISETP.NE.U32.AND P1, PT, RZ, UR10, PT ;  /* 0x0000000aff007c0c */ /* 0x000fc4000bf25070 */
[----:B------:R-:W-:Y:S02]  /*5c10*/  SEL R5, R5, R2, P0 ;  /* 0x0000000205057207 */ /* 0x000fe40000000000 */
[----:B------:R-:W-:Y:S02]  /*5c20*/  MOV R2, R0 ;  /* 0x0000000000027202 */ /* 0x000fe40000000f00 */
[----:B------:R-:W-:-:S04]  /*5c30*/  ISETP.NE.AND.EX P1, PT, RZ, UR11, PT, P1 ;  /* 0x0000000bff007c0c */ /* 0x000fc8000bf25310 */
[----:B------:R-:W-:Y:S02]  /*5c40*/  SEL R4, R4, 0xffffffff, P1 ;  /* 0xffffffff04047807 */ /* 0x000fe40000800000 */
[----:B------:R-:W-:Y:S01]  /*5c50*/  SEL R5, R5, 0xffffffff, P1 ;  /* 0xffffffff05057807 */ /* 0x000fe20000800000 */
[----:B------:R-:W-:Y:S06]  /*5c60*/  RET.REL.NODEC R2 `(_Z22flash_attention_kernelPKfS0_S0_PfiiiiifS1_S1_i) ;  /* 0xffffffa002e47950 */ /* 0x000fec0003c3ffff */
        .weak           $__internal_1_$__cuda_sm3x_div_rn_noftz_f32_slowpath
        .type           $__internal_1_$__cuda_sm3x_div_rn_noftz_f32_slowpath,@function
        .size           $__internal_1_$__cuda_sm3x_div_rn_noftz_f32_slowpath,(.L_x_86 - $__internal_1_$__cuda_sm3x_div_rn_noftz_f32_slowpath)
$__internal_1_$__cuda_sm3x_div_rn_noftz_f32_slowpath:
[----:B------:R-:W-:Y:S01]  /*5c70*/  SHF.R.U32.HI R18, RZ, 0x17, R11 ;  /* 0x00000017ff127819 */ /* 0x000fe2000001160b */
[----:B------:R-:W-:Y:S01]  /*5c80*/  BSSY.RECONVERGENT B1, `(.L_x_73) ;  /* 0x0000063000017945 */ /* 0x000fe20003800200 */
[----:B------:R-:W-:Y:S02]  /*5c90*/  SHF.R.U32.HI R23, RZ, 0x17, R0 ;  /* 0x00000017ff177819 */ /* 0x000fe40000011600 */
[----:B------:R-:W-:Y:S02]  /*5ca0*/  LOP3.LUT R18, R18, 0xff, RZ, 0xc0, !PT ;  /* 0x000000ff12127812 */ /* 0x000fe400078ec0ff */
[----:B------:R-:W-:Y:S02]  /*5cb0*/  LOP3.LUT R23, R23, 0xff, RZ, 0xc0, !PT ;  /* 0x000000ff17177812 */ /* 0x000fe400078ec0ff */
[----:B------:R-:W-:Y:S01]  /*5cc0*/  MOV R25, R11 ;  /* 0x0000000b00197202 */ /* 0x000fe20000000f00 */
[----:B------:R-:W-:Y:S01]  /*5cd0*/  VIADD R21, R18, 0xffffffff ;  /* 0xffffffff12157836 */ /* 0x000fe20000000000 */
[----:B------:R-:W-:-:S04]  /*5ce0*/  IADD3 R24, PT, PT, R23, -0x1, RZ ;  /* 0xffffffff17187810 */ /* 0x000fc80007ffe0ff */
[----:B------:R-:W-:-:S04]  /*5cf0*/  ISETP.GT.U32.AND P0, PT, R21, 0xfd, PT ;  /* 0x000000fd1500780c */ /* 0x000fc80003f04070 */
[----:B------:R-:W-:-:S13]  /*5d00*/  ISETP.GT.U32.OR P0, PT, R24, 0xfd, P0 ;  /* 0x000000fd1800780c */ /* 0x000fda0000704470 */
[----:B------:R-:W-:Y:S01]  /*5d10*/  @!P0 MOV R19, RZ ;  /* 0x000000ff00138202 */ /* 0x000fe20000000f00 */
[----:B------:R-:W-:Y:S06]  /*5d20*/  @!P0 BRA `(.L_x_74) ;  /* 0x00000000005c8947 */ /* 0x000fec0003800000 */
[----:B------:R-:W-:Y:S02]  /*5d30*/  FSETP.GTU.FTZ.AND P0, PT, |R0|, +INF , PT ;  /* 0x7f8000000000780b */ /* 0x000fe40003f1c200 */
[----:B------:R-:W-:-:S04]  /*5d40*/  FSETP.GTU.FTZ.AND P2, PT, |R11|, +INF , PT ;  /* 0x7f8000000b00780b */ /* 0x000fc80003f5c200 */
[----:B------:R-:W-:-:S13]  /*5d50*/  PLOP3.LUT P0, PT, P0, P2, PT, 0xf8, 0x8f ;  /* 0x00000000008f781c */ /* 0x000fda0000705f70 */
[----:B------:R-:W-:Y:S05]  /*5d60*/  @P0 BRA `(.L_x_75) ;  /* 0x00000004004c0947 */ /* 0x000fea0003800000 */
[----:B------:R-:W-:-:S13]  /*5d70*/  LOP3.LUT P0, RZ, R25, 0x7fffffff, R0, 0xc8, !PT ;  /* 0x7fffffff19ff7812 */ /* 0x000fda000780c800 */
[----:B------:R-:W-:Y:S05]  /*5d80*/  @!P0 BRA `(.L_x_76) ;  /* 0x00000004003c8947 */ /* 0x000fea0003800000 */
[C---:B------:R-:W-:Y:S02]  /*5d90*/  FSETP.NEU.FTZ.AND P3, PT, |R0|.reuse, +INF , PT ;  /* 0x7f8000000000780b */ /* 0x040fe40003f7d200 */
[----:B------:R-:W-:Y:S02]  /*5da0*/  FSETP.NEU.FTZ.AND P2, PT, |R11|, +INF , PT ;  /* 0x7f8000000b00780b */ /* 0x000fe40003f5d200 */
[----:B------:R-:W-:-:S11]  /*5db0*/  FSETP.NEU.FTZ.AND P0, PT, |R0|, +INF , PT ;  /* 0x7f8000000000780b */ /* 0x000fd60003f1d200 */
[----:B------:R-:W-:Y:S05]  /*5dc0*/  @!P2 BRA !P3, `(.L_x_76) ;  /* 0x00000004002ca947 */ /* 0x000fea0005800000 */
[----:B------:R-:W-:-:S04]  /*5dd0*/  LOP3.LUT P3, RZ, R0, 0x7fffffff, RZ, 0xc0, !PT ;  /* 0x7fffffff00ff7812 */ /* 0x000fc8000786c0ff */
[----:B------:R-:W-:-:S13]  /*5de0*/  PLOP3.LUT P2, PT, P2, P3, PT, 0x2f, 0xf2 ;  /* 0x0000000000f2781c */ /* 0x000fda0001746577 */
[----:B------:R-:W-:Y:S05]  /*5df0*/  @P2 BRA `(.L_x_77) ;  /* 0x0000000400182947 */ /* 0x000fea0003800000 */
[----:B------:R-:W-:-:S04]  /*5e00*/  LOP3.LUT P2, RZ, R25, 0x7fffffff, RZ, 0xc0, !PT ;  /* 0x7fffffff19ff7812 */ /* 0x000fc8000784c0ff */
[----:B------:R-:W-:-:S13]  /*5e10*/  PLOP3.LUT P0, PT, P0, P2, PT, 0x2f, 0xf2 ;  /* 0x0000000000f2781c */ /* 0x000fda0000704577 */
[----:B------:R-:W-:Y:S05]  /*5e20*/  @P0 BRA `(.L_x_78) ;  /* 0x0000000400000947 */ /* 0x000fea0003800000 */
[----:B------:R-:W-:Y:S02]  /*5e30*/  ISETP.GE.AND P0, PT, R24, RZ, PT ;  /* 0x000000ff1800720c */ /* 0x000fe40003f06270 */
[----:B------:R-:W-:-:S11]  /*5e40*/  ISETP.GE.AND P2, PT, R21, RZ, PT ;  /* 0x000000ff1500720c */ /* 0x000fd60003f46270 */
[----:B------:R-:W-:Y:S01]  /*5e50*/  @P0 MOV R19, RZ ;  /* 0x000000ff00130202 */ /* 0x000fe20000000f00 */
[----:B------:R-:W-:Y:S01]  /*5e60*/  @!P0 FFMA R0, R0, 1.84467440737095516160e+19, RZ ;  /* 0x5f80000000008823 */ /* 0x000fe200000000ff */
[----:B------:R-:W-:Y:S01]  /*5e70*/  @!P0 MOV R19, 0xffffffc0 ;  /* 0xffffffc000138802 */ /* 0x000fe20000000f00 */
[----:B------:R-:W-:-:S04]  /*5e80*/  @!P2 FFMA R25, R11, 1.84467440737095516160e+19, RZ ;  /* 0x5f8000000b19a823 */ /* 0x000fc800000000ff */
[----:B------:R-:W-:-:S07]  /*5e90*/  @!P2 VIADD R19, R19, 0x40 ;  /* 0x000000401313a836 */ /* 0x000fce0000000000 */
.L_x_74:
[----:B------:R-:W-:Y:S01]  /*5ea0*/  LEA R24, R18, 0xc0800000, 0x17 ;  /* 0xc080000012187811 */ /* 0x000fe200078eb8ff */
[----:B------:R-:W-:Y:S01]  /*5eb0*/  BSSY.RECONVERGENT B2, `(.L_x_79) ;  /* 0x0000036000027945 */ /* 0x000fe20003800200 */
[----:B------:R-:W-:Y:S02]  /*5ec0*/  IADD3 R23, PT, PT, R23, -0x7f, RZ ;  /* 0xffffff8117177810 */ /* 0x000fe40007ffe0ff */
[----:B------:R-:W-:-:S03]  /*5ed0*/  IADD3 R27, PT, PT, -R24, R25, RZ ;  /* 0x00000019181b7210 */ /* 0x000fc60007ffe1ff */
[----:B------:R-:W-:Y:S01]  /*5ee0*/  IMAD R0, R23, -0x800000, R0 ;  /* 0xff80000017007824 */ /* 0x000fe200078e0200 */
[----:B------:R-:W0:Y:S01]  /*5ef0*/  MUFU.RCP R24, R27 ;  /* 0x0000001b00187308 */ /* 0x000e220000001000 */
[----:B------:R-:W-:-:S04]  /*5f00*/  FADD.FTZ R21, -R27, -RZ ;  /* 0x800000ff1b157221 */ /* 0x000fc80000010100 */
[----:B0-----:R-:W-:-:S04]  /*5f10*/  FFMA R25, R24, R21, 1 ;  /* 0x3f80000018197423 */ /* 0x001fc80000000015 */
[----:B------:R-:W-:-:S04]  /*5f20*/  FFMA R25, R24, R25, R24 ;  /* 0x0000001918197223 */ /* 0x000fc80000000018 */
[----:B------:R-:W-:-:S04]  /*5f30*/  FFMA R24, R0, R25, RZ ;  /* 0x0000001900187223 */ /* 0x000fc800000000ff */
[----:B------:R-:W-:-:S04]  /*5f40*/  FFMA R26, R21, R24, R0 ;  /* 0x00000018151a7223 */ /* 0x000fc80000000000 */
[----:B------:R-:W-:Y:S01]  /*5f50*/  FFMA R26, R25, R26, R24 ;  /* 0x0000001a191a7223 */ /* 0x000fe20000000018 */
[----:B------:R-:W-:-:S03]  /*5f60*/  IADD3 R24, PT, PT, R23, 0x7f, -R18 ;  /* 0x0000007f17187810 */ /* 0x000fc60007ffe812 */
[----:B------:R-:W-:Y:S01]  /*5f70*/  FFMA R21, R21, R26, R0 ;  /* 0x0000001a15157223 */ /* 0x000fe20000000000 */
[----:B------:R-:W-:-:S03]  /*5f80*/  IADD3 R19, PT, PT, R24, R19, RZ ;  /* 0x0000001318137210 */ /* 0x000fc60007ffe0ff */
[----:B------:R-:W-:-:S05]  /*5f90*/  FFMA R0, R25, R21, R26 ;  /* 0x0000001519007223 */ /* 0x000fca000000001a */
[----:B------:R-:W-:-:S04]  /*5fa0*/  SHF.R.U32.HI R18, RZ, 0x17, R0 ;  /* 0x00000017ff127819 */ /* 0x000fc80000011600 */
[----:B------:R-:W-:-:S04]  /*5fb0*/  LOP3.LUT R18, R18, 0xff, RZ, 0xc0, !PT ;  /* 0x000000ff12127812 */ /* 0x000fc800078ec0ff */
[----:B------:R-:W-:-:S04]  /*5fc0*/  IADD3 R18, PT, PT, R18, R19, RZ ;  /* 0x0000001312127210 */ /* 0x000fc80007ffe0ff */
[----:B------:R-:W-:-:S04]  /*5fd0*/  IADD3 R23, PT, PT, R18, -0x1, RZ ;  /* 0xffffffff12177810 */ /* 0x000fc80007ffe0ff */
[----:B------:R-:W-:-:S13]  /*5fe0*/  ISETP.GE.U32.AND P0, PT, R23, 0xfe, PT ;  /* 0x000000fe1700780c */ /* 0x000fda0003f06070 */
[----:B------:R-:W-:Y:S05]  /*5ff0*/  @!P0 BRA `(.L_x_80) ;  /* 0x0000000000808947 */ /* 0x000fea0003800000 */
[----:B------:R-:W-:-:S13]  /*6000*/  ISETP.GT.AND P0, PT, R18, 0xfe, PT ;  /* 0x000000fe1200780c */ /* 0x000fda0003f04270 */
[----:B------:R-:W-:Y:S05]  /*6010*/  @P0 BRA `(.L_x_81) ;  /* 0x00000000006c0947 */ /* 0x000fea0003800000 */
[----:B------:R-:W-:-:S13]  /*6020*/  ISETP.GE.AND P0, PT, R18, 0x1, PT ;  /* 0x000000011200780c */ /* 0x000fda0003f06270 */
[----:B------:R-:W-:Y:S05]  /*6030*/  @P0 BRA `(.L_x_82) ;  /* 0x0000000000740947 */ /* 0x000fea0003800000 */
[----:B------:R-:W-:Y:S02]  /*6040*/  ISETP.GE.AND P0, PT, R18, -0x18, PT ;  /* 0xffffffe81200780c */ /* 0x000fe40003f06270 */
[----:B------:R-:W-:-:S11]  /*6050*/  LOP3.LUT R0, R0, 0x80000000, RZ, 0xc0, !PT ;  /* 0x8000000000007812 */ /* 0x000fd600078ec0ff */
[----:B------:R-:W-:Y:S05]  /*6060*/  @!P0 BRA `(.L_x_82) ;  /* 0x0000000000688947 */ /* 0x000fea0003800000 */
[CCC-:B------:R-:W-:Y:S01]  /*6070*/  FFMA.RZ R19, R25.reuse, R21.reuse, R26.reuse ;  /* 0x0000001519137223 */ /* 0x1c0fe2000000c01a */
[CCC-:B------:R-:W-:Y:S01]  /*6080*/  FFMA.RP R23, R25.reuse, R21.reuse, R26.reuse ;  /* 0x0000001519177223 */ /* 0x1c0fe2000000801a */
[----:B------:R-:W-:Y:S01]  /*6090*/  FFMA.RM R26, R25, R21, R26 ;  /* 0x00000015191a7223 */ /* 0x000fe2000000401a */
[C---:B------:R-:W-:Y:S01]  /*60a0*/  VIADD R21, R18.reuse, 0x20 ;  /* 0x0000002012157836 */ /* 0x040fe20000000000 */
[C---:B------:R-:W-:Y:S02]  /*60b0*/  ISETP.NE.AND P3, PT, R18.reuse, RZ, PT ;  /* 0x000000ff1200720c */ /* 0x040fe40003f65270 */
[----:B------:R-:W-:Y:S02]  /*60c0*/  LOP3.LUT R19, R19, 0x7fffff, RZ, 0xc0, !PT ;  /* 0x007fffff13137812 */ /* 0x000fe400078ec0ff */
[----:B------:R-:W-:Y:S02]  /*60d0*/  ISETP.NE.AND P2, PT, R18, RZ, PT ;  /* 0x000000ff1200720c */ /* 0x000fe40003f45270 */
[----:B------:R-:W-:-:S02]  /*60e0*/  LOP3.LUT R24, R19, 0x800000, RZ, 0xfc, !PT ;  /* 0x0080000013187812 */ /* 0x000fc400078efcff */
[----:B------:R-:W-:Y:S02]  /*60f0*/  IADD3 R18, PT, PT, -R18, RZ, RZ ;  /* 0x000000ff12127210 */ /* 0x000fe40007ffe1ff */
[----:B------:R-:W-:Y:S02]  /*6100*/  SHF.L.U32 R21, R24, R21, RZ ;  /* 0x0000001518157219 */ /* 0x000fe400000006ff */
[----:B------:R-:W-:Y:S02]  /*6110*/  FSETP.NEU.FTZ.AND P0, PT, R23, R26, PT ;  /* 0x0000001a1700720b */ /* 0x000fe40003f1d000 */
[----:B------:R-:W-:Y:S02]  /*6120*/  SEL R19, R18, RZ, P3 ;  /* 0x000000ff12137207 */ /* 0x000fe40001800000 */
[----:B------:R-:W-:Y:S02]  /*6130*/  ISETP.NE.AND P2, PT, R21, RZ, P2 ;  /* 0x000000ff1500720c */ /* 0x000fe40001745270 */
[----:B------:R-:W-:-:S02]  /*6140*/  SHF.R.U32.HI R21, RZ, R19, R24 ;  /* 0x00000013ff157219 */ /* 0x000fc40000011618 */
[----:B------:R-:W-:Y:S02]  /*6150*/  PLOP3.LUT P0, PT, P0, P2, PT, 0xf8, 0x8f ;  /* 0x00000000008f781c */ /* 0x000fe40000705f70 */
[----:B------:R-:W-:Y:S02]  /*6160*/  SHF.R.U32.HI R19, RZ, 0x1, R21 ;  /* 0x00000001ff137819 */ /* 0x000fe40000011615 */
[----:B------:R-:W-:-:S04]  /*6170*/  SEL R18, RZ, 0x1, !P0 ;  /* 0x00000001ff127807 */ /* 0x000fc80004000000 */
[----:B------:R-:W-:-:S04]  /*6180*/  LOP3.LUT R18, R18, 0x1, R19, 0xf8, !PT ;  /* 0x0000000112127812 */ /* 0x000fc800078ef813 */
[----:B------:R-:W-:-:S04]  /*6190*/  LOP3.LUT R18, R18, R21, RZ, 0xc0, !PT ;  /* 0x0000001512127212 */ /* 0x000fc800078ec0ff */
[----:B------:R-:W-:-:S04]  /*61a0*/  IADD3 R19, PT, PT, R19, R18, RZ ;  /* 0x0000001213137210 */ /* 0x000fc80007ffe0ff */
[----:B------:R-:W-:Y:S01]  /*61b0*/  LOP3.LUT R0, R19, R0, RZ, 0xfc, !PT ;  /* 0x0000000013007212 */ /* 0x000fe200078efcff */
[----:B------:R-:W-:Y:S06]  /*61c0*/  BRA `(.L_x_82) ;  /* 0x0000000000107947 */ /* 0x000fec0003800000 */
.L_x_81:
[----:B------:R-:W-:-:S04]  /*61d0*/  LOP3.LUT R0, R0, 0x80000000, RZ, 0xc0, !PT ;  /* 0x8000000000007812 */ /* 0x000fc800078ec0ff */
[----:B------:R-:W-:Y:S01]  /*61e0*/  LOP3.LUT R0, R0, 0x7f800000, RZ, 0xfc, !PT ;  /* 0x7f80000000007812 */ /* 0x000fe200078efcff */
[----:B------:R-:W-:Y:S06]  /*61f0*/  BRA `(.L_x_82) ;  /* 0x0000000000047947 */ /* 0x000fec0003800000 */
.L_x_80:
[----:B------:R-:W-:-:S07]  /*6200*/  LEA R0, R19, R0, 0x17 ;  /* 0x0000000013007211 */ /* 0x000fce00078eb8ff */
.L_x_82:
[----:B------:R-:W-:Y:S05]  /*6210*/  BSYNC.RECONVERGENT B2 ;  /* 0x0000000000027941 */ /* 0x000fea0003800200 */
.L_x_79:
[----:B------:R-:W-:Y:S05]  /*6220*/  BRA `(.L_x_83) ;  /* 0x0000000000207947 */ /* 0x000fea0003800000 */
.L_x_78:
[----:B------:R-:W-:-:S04]  /*6230*/  LOP3.LUT R0, R25, 0x80000000, R0, 0x48, !PT ;  /* 0x8000000019007812 */ /* 0x000fc800078e4800 */
[----:B------:R-:W-:Y:S01]  /*6240*/  LOP3.LUT R0, R0, 0x7f800000, RZ, 0xfc, !PT ;  /* 0x7f80000000007812 */ /* 0x000fe200078efcff */
[----:B------:R-:W-:Y:S06]  /*6250*/  BRA `(.L_x_83) ;  /* 0x0000000000147947 */ /* 0x000fec0003800000 */
.L_x_77:
[----:B------:R-:W-:Y:S01]  /*6260*/  LOP3.LUT R0, R25, 0x80000000, R0, 0x48, !PT ;  /* 0x8000000019007812 */ /* 0x000fe200078e4800 */
[----:B------:R-:W-:Y:S06]  /*6270*/  BRA `(.L_x_83) ;  /* 0x00000000000c7947 */ /* 0x000fec0003800000 */
.L_x_76:
[----:B------:R-:W0:Y:S01]  /*6280*/  MUFU.RSQ R0, -QNAN ;  /* 0xffc0000000007908 */ /* 0x000e220000001400 */
[----:B------:R-:W-:Y:S05]  /*6290*/  BRA `(.L_x_83) ;  /* 0x0000000000047947 */ /* 0x000fea0003800000 */
.L_x_75:
[----:B------:R-:W-:-:S07]  /*62a0*/  FADD.FTZ R0, R0, R11 ;  /* 0x0000000b00007221 */ /* 0x000fce0000010000 */
.L_x_83:
[----:B------:R-:W-:Y:S05]  /*62b0*/  BSYNC.RECONVERGENT B1 ;  /* 0x0000000000017941 */ /* 0x000fea0003800200 */
.L_x_73:
[----:B------:R-:W-:Y:S01]  /*62c0*/  HFMA2 R19, -RZ, RZ, 0, 0 ;  /* 0x00000000ff137431 */ /* 0x000fe200000001ff */
[----:B------:R-:W-:-:S04]  /*62d0*/  MOV R18, R2 ;  /* 0x0000000200127202 */ /* 0x000fc80000000f00 */
[----:B0-----:R-:W-:Y:S05]  /*62e0*/  RET.REL.NODEC R18 `(_Z22flash_attention_kernelPKfS0_S0_PfiiiiifS1_S1_i) ;  /* 0xffffff9c12447950 */ /* 0x001fea0003c3ffff */
.L_x_84:
[----:B------:R-:W-:-:S00]  /*62f0*/  BRA `(.L_x_84) ;  /* 0xfffffffc00fc7947 */ /* 0x000fc0000383ffff */
[----:B------:R-:W-:-:S00]  /*6300*/  NOP ;  /* 0x0000000000007918 */ /* 0x000fc00000000000 */
[----:B------:R-:W-:-:S00]  /*6310*/  NOP ;  /* 0x0000000000007918 */ /* 0x000fc00000000000 */
[----:B------:R-:W-:-:S00]  /*6320*/  NOP ;  /* 0x0000000000007918 */ /* 0x000fc00000000000 */
[----:B------:R-:W-:-:S00]  /*6330*/  NOP ;  /* 0x0000000000007918 */ /* 0x000fc00000000000 */
[----:B------:R-:W-:-:S00]  /*6340*/  NOP ;  /* 0x0000000000007918 */ /* 0x000fc00000000000 */
[----:B------:R-:W-:-:S00]  /*6350*/  NOP ;  /* 0x0000000000007918 */ /* 0x000fc00000000000 */
[----:B------:R-:W-:-:S00]  /*6360*/  NOP ;  /* 0x0000000000007918 */ /* 0x000fc00000000000 */
[----:B------:R-:W-:-:S00]  /*6370*/  NOP ;  /* 0x0000000000007918 */ /* 0x000fc00000000000 */
.L_x_86:


//--------------------- .nv.shared._Z22flash_attention_kernelPKfS0_S0_PfiiiiifS1_S1_i --------------------------
	.section	.nv.shared._Z22flash_attention_kernelPKfS0_S0_PfiiiiifS1_S1_i,"aw",@nobits
	.sectionflags	@""
	.align	16
	.zero		1024


//--------------------- .nv.shared.reserved.0     --------------------------
	.section	.nv.shared.reserved.0,"aw",@nobits
	.weak		__nv_reservedSMEM_offset_0_alias
	.size		__nv_reservedSMEM_offset_0_alias, 0, 64
	.other		__nv_reservedSMEM_offset_0_alias,@"STO_CUDA_RESERVED_SHARED STV_DEFAULT"
__nv_reservedSMEM_offset_0_alias:
	.zero		0
	.zero		64


//--------------------- .nv.constant0._Z22flash_attention_kernelPKfS0_S0_PfiiiiifS1_S1_i --------------------------
	.section	.nv.constant0._Z22flash_attention_kernelPKfS0_S0_PfiiiiifS1_S1_i,"a",@progbits
	.sectionflags	@""
	.align	4
.nv.constant0._Z22flash_attention_kernelPKfS0_S0_PfiiiiifS1_S1_i:
	.zero		972


//--------------------- SYMBOLS --------------------------

	.type		.nv.reservedSmem.offset0,@object
	.size		.nv.reservedSmem.offset0,0x4
	.type		.nv.reservedSmem.cap,@object
	.size		.nv.reservedSmem.cap,0x4
